//
// Generated by NVIDIA NVVM Compiler
//
// Compiler Build ID: CL-36424714
// Cuda compilation tools, release 13.0, V13.0.88
// Based on NVVM 20.0.0
//

.version 9.0
.target sm_100
.address_size 64

	// .globl	__attn_f64
.extern .func  (.param .b64 func_retval0) malloc
(
	.param .b64 malloc_param_0
)
;
.extern .shared .align 16 .b8 sram[];

.visible .entry __attn_f64(
	.param .u64 .ptr .align 1 __attn_f64_param_0,
	.param .u64 .ptr .align 1 __attn_f64_param_1,
	.param .u64 .ptr .align 1 __attn_f64_param_2,
	.param .u64 .ptr .align 1 __attn_f64_param_3,
	.param .u64 .ptr .align 1 __attn_f64_param_4,
	.param .u64 .ptr .align 1 __attn_f64_param_5,
	.param .u64 __attn_f64_param_6,
	.param .u64 __attn_f64_param_7,
	.param .u64 __attn_f64_param_8,
	.param .u64 __attn_f64_param_9,
	.param .u64 __attn_f64_param_10,
	.param .u64 __attn_f64_param_11,
	.param .u64 __attn_f64_param_12,
	.param .u64 __attn_f64_param_13,
	.param .u64 __attn_f64_param_14,
	.param .u64 __attn_f64_param_15,
	.param .f32 __attn_f64_param_16
)
{
	.reg .pred 	%p<119>;
	.reg .b16 	%rs<27>;
	.reg .b32 	%r<252>;
	.reg .b32 	%f<11>;
	.reg .b64 	%rd<349>;
	.reg .b64 	%fd<503>;

	ld.param.u64 	%rd126, [__attn_f64_param_1];
	ld.param.u64 	%rd127, [__attn_f64_param_2];
	ld.param.u64 	%rd118, [__attn_f64_param_6];
	ld.param.u64 	%rd119, [__attn_f64_param_7];
	ld.param.u64 	%rd121, [__attn_f64_param_9];
	ld.param.u64 	%rd124, [__attn_f64_param_14];
	cvta.to.global.u64 	%rd1, %rd126;
	cvta.to.global.u64 	%rd2, %rd127;
	mov.u32 	%r19, %ntid.x;
	cvt.u64.u32 	%rd3, %r19;
	add.s64 	%rd128, %rd3, %rd118;
	add.s64 	%rd4, %rd128, -1;
	and.b64  	%rd129, %rd4, -4294967296;
	setp.ne.s64 	%p1, %rd129, 0;
	@%p1 bra 	$L__BB0_2;
	cvt.u32.u64 	%r20, %rd3;
	cvt.u32.u64 	%r21, %rd4;
	div.u32 	%r22, %r21, %r20;
	cvt.u64.u32 	%rd314, %r22;
	bra.uni 	$L__BB0_3;
$L__BB0_2:
	div.u64 	%rd314, %rd4, %rd3;
$L__BB0_3:
	setp.lt.u64 	%p2, %rd4, %rd3;
	@%p2 bra 	$L__BB0_183;
	ld.param.f32 	%f10, [__attn_f64_param_16];
	ld.param.u64 	%rd297, [__attn_f64_param_0];
	cvt.u32.u64 	%r23, %rd119;
	cvt.u32.u64 	%r24, %rd121;
	mul.lo.s32 	%r25, %r24, %r23;
	shl.b32 	%r2, %r25, 3;
	mov.u32 	%r26, sram;
	add.s32 	%r1, %r26, %r2;
	cvt.f64.f32 	%fd1, %f10;
	add.s64 	%rd8, %rd119, -1;
	and.b64  	%rd9, %rd119, 7;
	and.b64  	%rd10, %rd119, 3;
	and.b64  	%rd11, %rd119, 15;
	and.b64  	%rd12, %rd121, 7;
	and.b64  	%rd13, %rd121, 3;
	and.b64  	%rd14, %rd119, -8;
	and.b64  	%rd15, %rd119, -16;
	mul.f64 	%fd2, %fd1, 0d0000000000000000;
	and.b64  	%rd16, %rd121, -2;
	and.b64  	%rd17, %rd121, -8;
	max.u64 	%rd18, %rd314, 1;
	cvta.to.global.u64 	%rd19, %rd297;
	mov.b64 	%rd315, 0;
	mov.u32 	%r27, %tid.x;
	mov.u32 	%r28, %ctaid.x;
$L__BB0_5:
	ld.param.u64 	%rd303, [__attn_f64_param_6];
	cvt.u64.u32 	%rd131, %r27;
	mad.lo.s64 	%rd21, %rd315, %rd3, %rd131;
	setp.ge.u64 	%p3, %rd21, %rd303;
	@%p3 bra 	$L__BB0_182;
	ld.param.u64 	%rd306, [__attn_f64_param_8];
	ld.param.u64 	%rd304, [__attn_f64_param_6];
	ld.param.u64 	%rd301, [__attn_f64_param_5];
	ld.param.u64 	%rd299, [__attn_f64_param_4];
	setp.eq.s64 	%p4, %rd306, 0;
	cvt.u64.u32 	%rd132, %r28;
	mul.lo.s64 	%rd133, %rd304, %rd132;
	add.s64 	%rd134, %rd21, %rd133;
	cvta.to.global.u64 	%rd135, %rd299;
	shl.b64 	%rd136, %rd134, 3;
	add.s64 	%rd137, %rd135, %rd136;
	ld.global.f64 	%fd451, [%rd137];
	cvta.to.global.u64 	%rd138, %rd301;
	add.s64 	%rd139, %rd138, %rd136;
	ld.global.f64 	%fd450, [%rd139];
	mul.lo.s64 	%rd140, %rd133, %rd119;
	mad.lo.s64 	%rd22, %rd21, %rd119, %rd140;
	@%p4 bra 	$L__BB0_181;
	mov.b64 	%rd316, 0;
	bra.uni 	$L__BB0_9;
$L__BB0_8:
	ld.param.u64 	%rd308, [__attn_f64_param_8];
	setp.eq.s64 	%p117, %rd316, %rd308;
	@%p117 bra 	$L__BB0_181;
$L__BB0_9:
	mov.f64 	%fd6, %fd451;
	mov.f64 	%fd5, %fd450;
	mov.u64 	%rd23, %rd316;
	add.s64 	%rd316, %rd23, 1;
	mul.lo.s64 	%rd26, %rd23, %rd121;
	add.s64 	%rd25, %rd26, %rd121;
	cvt.u64.u32 	%rd318, %r27;
	add.s64 	%rd319, %rd26, %rd318;
	setp.ge.u64 	%p5, %rd319, %rd25;
	@%p5 bra 	$L__BB0_30;
	ld.param.u64 	%rd309, [__attn_f64_param_10];
	and.b64  	%rd143, %rd309, -4294967296;
	setp.ne.s64 	%p6, %rd143, 0;
	@%p6 bra 	$L__BB0_12;
	ld.param.u64 	%rd311, [__attn_f64_param_10];
	cvt.u32.u64 	%r31, %rd311;
	div.u32 	%r33, %r28, %r31;
	cvt.u64.u32 	%rd317, %r33;
	bra.uni 	$L__BB0_13;
$L__BB0_12:
	ld.param.u64 	%rd310, [__attn_f64_param_10];
	mov.u32 	%r30, %ctaid.x;
	cvt.u64.u32 	%rd144, %r30;
	div.u64 	%rd317, %rd144, %rd310;
$L__BB0_13:
	setp.eq.s64 	%p7, %rd119, 0;
	@%p7 bra 	$L__BB0_30;
	ld.param.u64 	%rd313, [__attn_f64_param_15];
	mul.lo.s64 	%rd32, %rd317, %rd313;
$L__BB0_15:
	or.b64  	%rd145, %rd319, %rd121;
	and.b64  	%rd146, %rd145, -4294967296;
	setp.ne.s64 	%p8, %rd146, 0;
	@%p8 bra 	$L__BB0_17;
	cvt.u32.u64 	%r36, %rd319;
	div.u32 	%r37, %r36, %r24;
	mul.lo.s32 	%r38, %r37, %r24;
	sub.s32 	%r39, %r36, %r38;
	cvt.u64.u32 	%rd320, %r37;
	cvt.u64.u32 	%rd321, %r39;
	bra.uni 	$L__BB0_18;
$L__BB0_17:
	div.u64 	%rd320, %rd319, %rd121;
	mul.lo.s64 	%rd147, %rd320, %rd121;
	sub.s64 	%rd321, %rd319, %rd147;
$L__BB0_18:
	ld.param.u64 	%rd312, [__attn_f64_param_13];
	setp.lt.u64 	%p9, %rd8, 7;
	shl.b64 	%rd149, %rd320, 3;
	add.s64 	%rd150, %rd19, %rd149;
	ld.global.u64 	%rd151, [%rd150];
	mad.lo.s64 	%rd152, %rd321, %rd312, %rd32;
	add.s64 	%rd41, %rd151, %rd152;
	mul.lo.s64 	%rd42, %rd318, %rd119;
	mov.b64 	%rd325, 0;
	@%p9 bra 	$L__BB0_21;
	cvt.u32.u64 	%r40, %rd42;
	shl.b32 	%r41, %r40, 3;
	mov.u32 	%r42, sram;
	add.s32 	%r251, %r42, %r41;
	mov.b64 	%rd323, 0;
	mov.u64 	%rd322, %rd14;
$L__BB0_20:
	.pragma "nounroll";
	shl.b64 	%rd154, %rd323, 3;
	add.s64 	%rd155, %rd41, %rd154;
	ld.f64 	%fd103, [%rd155];
	st.shared.f64 	[%r251], %fd103;
	add.s64 	%rd156, %rd155, %rd124;
	ld.f64 	%fd104, [%rd156];
	add.s32 	%r43, %r251, %r2;
	st.shared.f64 	[%r43], %fd104;
	ld.f64 	%fd105, [%rd155+8];
	st.shared.f64 	[%r251+8], %fd105;
	ld.f64 	%fd106, [%rd156+8];
	st.shared.f64 	[%r43+8], %fd106;
	ld.f64 	%fd107, [%rd155+16];
	st.shared.f64 	[%r251+16], %fd107;
	ld.f64 	%fd108, [%rd156+16];
	st.shared.f64 	[%r43+16], %fd108;
	ld.f64 	%fd109, [%rd155+24];
	st.shared.f64 	[%r251+24], %fd109;
	ld.f64 	%fd110, [%rd156+24];
	st.shared.f64 	[%r43+24], %fd110;
	ld.f64 	%fd111, [%rd155+32];
	st.shared.f64 	[%r251+32], %fd111;
	ld.f64 	%fd112, [%rd156+32];
	st.shared.f64 	[%r43+32], %fd112;
	ld.f64 	%fd113, [%rd155+40];
	st.shared.f64 	[%r251+40], %fd113;
	ld.f64 	%fd114, [%rd156+40];
	st.shared.f64 	[%r43+40], %fd114;
	ld.f64 	%fd115, [%rd155+48];
	st.shared.f64 	[%r251+48], %fd115;
	ld.f64 	%fd116, [%rd156+48];
	st.shared.f64 	[%r43+48], %fd116;
	ld.f64 	%fd117, [%rd155+56];
	st.shared.f64 	[%r251+56], %fd117;
	ld.f64 	%fd118, [%rd156+56];
	st.shared.f64 	[%r43+56], %fd118;
	add.s64 	%rd323, %rd323, 8;
	add.s64 	%rd322, %rd322, -8;
	add.s32 	%r251, %r251, 64;
	setp.ne.s64 	%p10, %rd322, 0;
	mov.u64 	%rd325, %rd14;
	@%p10 bra 	$L__BB0_20;
$L__BB0_21:
	setp.eq.s64 	%p11, %rd9, 0;
	@%p11 bra 	$L__BB0_29;
	add.s64 	%rd157, %rd9, -1;
	setp.lt.u64 	%p12, %rd157, 3;
	@%p12 bra 	$L__BB0_24;
	shl.b64 	%rd158, %rd325, 3;
	add.s64 	%rd159, %rd41, %rd158;
	ld.f64 	%fd119, [%rd159];
	cvt.u32.u64 	%r44, %rd42;
	cvt.u32.u64 	%r45, %rd325;
	add.s32 	%r46, %r45, %r44;
	shl.b32 	%r47, %r46, 3;
	mov.u32 	%r48, sram;
	add.s32 	%r49, %r48, %r47;
	st.shared.f64 	[%r49], %fd119;
	add.s64 	%rd160, %rd159, %rd124;
	ld.f64 	%fd120, [%rd160];
	add.s32 	%r50, %r1, %r47;
	st.shared.f64 	[%r50], %fd120;
	ld.f64 	%fd121, [%rd159+8];
	st.shared.f64 	[%r49+8], %fd121;
	ld.f64 	%fd122, [%rd160+8];
	st.shared.f64 	[%r50+8], %fd122;
	ld.f64 	%fd123, [%rd159+16];
	st.shared.f64 	[%r49+16], %fd123;
	ld.f64 	%fd124, [%rd160+16];
	st.shared.f64 	[%r50+16], %fd124;
	ld.f64 	%fd125, [%rd159+24];
	st.shared.f64 	[%r49+24], %fd125;
	ld.f64 	%fd126, [%rd160+24];
	st.shared.f64 	[%r50+24], %fd126;
	add.s64 	%rd325, %rd325, 4;
$L__BB0_24:
	setp.eq.s64 	%p13, %rd10, 0;
	@%p13 bra 	$L__BB0_29;
	setp.eq.s64 	%p14, %rd10, 1;
	@%p14 bra 	$L__BB0_27;
	shl.b64 	%rd161, %rd325, 3;
	add.s64 	%rd162, %rd41, %rd161;
	ld.f64 	%fd127, [%rd162];
	cvt.u32.u64 	%r51, %rd42;
	cvt.u32.u64 	%r52, %rd325;
	add.s32 	%r53, %r52, %r51;
	shl.b32 	%r54, %r53, 3;
	add.s32 	%r56, %r26, %r54;
	st.shared.f64 	[%r56], %fd127;
	add.s64 	%rd163, %rd162, %rd124;
	ld.f64 	%fd128, [%rd163];
	add.s32 	%r57, %r1, %r54;
	st.shared.f64 	[%r57], %fd128;
	ld.f64 	%fd129, [%rd162+8];
	st.shared.f64 	[%r56+8], %fd129;
	ld.f64 	%fd130, [%rd163+8];
	st.shared.f64 	[%r57+8], %fd130;
	add.s64 	%rd325, %rd325, 2;
$L__BB0_27:
	and.b64  	%rd164, %rd119, 1;
	setp.eq.b64 	%p15, %rd164, 1;
	not.pred 	%p16, %p15;
	@%p16 bra 	$L__BB0_29;
	shl.b64 	%rd165, %rd325, 3;
	add.s64 	%rd166, %rd41, %rd165;
	ld.f64 	%fd131, [%rd166];
	cvt.u32.u64 	%r58, %rd42;
	cvt.u32.u64 	%r59, %rd325;
	add.s32 	%r60, %r59, %r58;
	shl.b32 	%r61, %r60, 3;
	add.s32 	%r63, %r26, %r61;
	st.shared.f64 	[%r63], %fd131;
	add.s64 	%rd167, %rd166, %rd124;
	ld.f64 	%fd132, [%rd167];
	add.s32 	%r64, %r1, %r61;
	st.shared.f64 	[%r64], %fd132;
$L__BB0_29:
	add.s64 	%rd319, %rd319, %rd3;
	add.s64 	%rd318, %rd318, %rd3;
	setp.lt.u64 	%p17, %rd319, %rd25;
	@%p17 bra 	$L__BB0_15;
$L__BB0_30:
	ld.param.u64 	%rd307, [__attn_f64_param_8];
	setp.eq.s64 	%p18, %rd119, 0;
	bar.sync 	0;
	shl.b64 	%rd168, %rd119, 3;
	{ // callseq 0, 0
	.param .b64 param0;
	st.param.b64 	[param0], %rd168;
	.param .b64 retval0;
	call.uni (retval0), 
	malloc, 
	(
	param0
	);
	ld.param.b64 	%rd169, [retval0];
	} // callseq 0
	mov.u32 	%r65, %tid.x;
	cvt.u64.u32 	%rd170, %r65;
	mad.lo.s64 	%rd171, %rd315, %rd3, %rd170;
	mul.lo.s64 	%rd172, %rd121, %rd307;
	mad.lo.s64 	%rd55, %rd172, %rd171, %rd26;
	@%p18 bra 	$L__BB0_44;
	setp.lt.u64 	%p19, %rd8, 15;
	mov.b64 	%rd329, 0;
	@%p19 bra 	$L__BB0_34;
	mov.b64 	%rd327, 0;
$L__BB0_33:
	.pragma "nounroll";
	add.s64 	%rd175, %rd22, %rd327;
	shl.b64 	%rd176, %rd175, 3;
	add.s64 	%rd177, %rd1, %rd176;
	ld.global.f64 	%fd133, [%rd177];
	shl.b64 	%rd178, %rd327, 3;
	add.s64 	%rd179, %rd169, %rd178;
	st.f64 	[%rd179], %fd133;
	ld.global.f64 	%fd134, [%rd177+8];
	st.f64 	[%rd179+8], %fd134;
	ld.global.f64 	%fd135, [%rd177+16];
	st.f64 	[%rd179+16], %fd135;
	ld.global.f64 	%fd136, [%rd177+24];
	st.f64 	[%rd179+24], %fd136;
	ld.global.f64 	%fd137, [%rd177+32];
	st.f64 	[%rd179+32], %fd137;
	ld.global.f64 	%fd138, [%rd177+40];
	st.f64 	[%rd179+40], %fd138;
	ld.global.f64 	%fd139, [%rd177+48];
	st.f64 	[%rd179+48], %fd139;
	ld.global.f64 	%fd140, [%rd177+56];
	st.f64 	[%rd179+56], %fd140;
	ld.global.f64 	%fd141, [%rd177+64];
	st.f64 	[%rd179+64], %fd141;
	ld.global.f64 	%fd142, [%rd177+72];
	st.f64 	[%rd179+72], %fd142;
	ld.global.f64 	%fd143, [%rd177+80];
	st.f64 	[%rd179+80], %fd143;
	ld.global.f64 	%fd144, [%rd177+88];
	st.f64 	[%rd179+88], %fd144;
	ld.global.f64 	%fd145, [%rd177+96];
	st.f64 	[%rd179+96], %fd145;
	ld.global.f64 	%fd146, [%rd177+104];
	st.f64 	[%rd179+104], %fd146;
	ld.global.f64 	%fd147, [%rd177+112];
	st.f64 	[%rd179+112], %fd147;
	ld.global.f64 	%fd148, [%rd177+120];
	st.f64 	[%rd179+120], %fd148;
	add.s64 	%rd327, %rd327, 16;
	setp.ne.s64 	%p20, %rd327, %rd15;
	mov.u64 	%rd329, %rd15;
	@%p20 bra 	$L__BB0_33;
$L__BB0_34:
	setp.eq.s64 	%p21, %rd11, 0;
	@%p21 bra 	$L__BB0_44;
	add.s64 	%rd180, %rd11, -1;
	setp.lt.u64 	%p22, %rd180, 7;
	@%p22 bra 	$L__BB0_37;
	add.s64 	%rd181, %rd22, %rd329;
	shl.b64 	%rd182, %rd181, 3;
	add.s64 	%rd183, %rd1, %rd182;
	ld.global.f64 	%fd149, [%rd183];
	shl.b64 	%rd184, %rd329, 3;
	add.s64 	%rd185, %rd169, %rd184;
	st.f64 	[%rd185], %fd149;
	ld.global.f64 	%fd150, [%rd183+8];
	st.f64 	[%rd185+8], %fd150;
	ld.global.f64 	%fd151, [%rd183+16];
	st.f64 	[%rd185+16], %fd151;
	ld.global.f64 	%fd152, [%rd183+24];
	st.f64 	[%rd185+24], %fd152;
	ld.global.f64 	%fd153, [%rd183+32];
	st.f64 	[%rd185+32], %fd153;
	ld.global.f64 	%fd154, [%rd183+40];
	st.f64 	[%rd185+40], %fd154;
	ld.global.f64 	%fd155, [%rd183+48];
	st.f64 	[%rd185+48], %fd155;
	ld.global.f64 	%fd156, [%rd183+56];
	st.f64 	[%rd185+56], %fd156;
	add.s64 	%rd329, %rd329, 8;
$L__BB0_37:
	setp.eq.s64 	%p23, %rd9, 0;
	@%p23 bra 	$L__BB0_44;
	add.s64 	%rd186, %rd9, -1;
	setp.lt.u64 	%p24, %rd186, 3;
	@%p24 bra 	$L__BB0_40;
	add.s64 	%rd187, %rd22, %rd329;
	shl.b64 	%rd188, %rd187, 3;
	add.s64 	%rd189, %rd1, %rd188;
	ld.global.f64 	%fd157, [%rd189];
	shl.b64 	%rd190, %rd329, 3;
	add.s64 	%rd191, %rd169, %rd190;
	st.f64 	[%rd191], %fd157;
	ld.global.f64 	%fd158, [%rd189+8];
	st.f64 	[%rd191+8], %fd158;
	ld.global.f64 	%fd159, [%rd189+16];
	st.f64 	[%rd191+16], %fd159;
	ld.global.f64 	%fd160, [%rd189+24];
	st.f64 	[%rd191+24], %fd160;
	add.s64 	%rd329, %rd329, 4;
$L__BB0_40:
	setp.eq.s64 	%p25, %rd10, 0;
	@%p25 bra 	$L__BB0_44;
	setp.eq.s64 	%p26, %rd10, 1;
	add.s64 	%rd192, %rd22, %rd329;
	shl.b64 	%rd193, %rd192, 3;
	add.s64 	%rd63, %rd1, %rd193;
	ld.global.f64 	%fd161, [%rd63];
	shl.b64 	%rd194, %rd329, 3;
	add.s64 	%rd64, %rd169, %rd194;
	st.f64 	[%rd64], %fd161;
	@%p26 bra 	$L__BB0_44;
	setp.eq.s64 	%p27, %rd10, 2;
	ld.global.f64 	%fd162, [%rd63+8];
	st.f64 	[%rd64+8], %fd162;
	@%p27 bra 	$L__BB0_44;
	ld.global.f64 	%fd163, [%rd63+16];
	st.f64 	[%rd64+16], %fd163;
$L__BB0_44:
	ld.param.u64 	%rd298, [__attn_f64_param_3];
	cvta.to.global.u64 	%rd195, %rd298;
	add.s64 	%rd65, %rd195, %rd55;
	setp.eq.s64 	%p28, %rd121, 0;
	{ // callseq 1, 0
	.param .b64 param0;
	st.param.b64 	[param0], %rd168;
	.param .b64 retval0;
	call.uni (retval0), 
	malloc, 
	(
	param0
	);
	ld.param.b64 	%rd197, [retval0];
	} // callseq 1
	mov.f64 	%fd456, 0dFFF0000000000000;
	@%p28 bra 	$L__BB0_99;
	setp.eq.s64 	%p29, %rd119, 0;
	@%p29 bra 	$L__BB0_49;
	mov.f64 	%fd456, 0dFFF0000000000000;
	mov.b64 	%rd333, 0;
$L__BB0_47:
	add.s64 	%rd199, %rd65, %rd333;
	ld.global.u8 	%rs1, [%rd199];
	setp.ne.s16 	%p30, %rs1, 0;
	@%p30 bra 	$L__BB0_83;
	shl.b64 	%rd212, %rd333, 3;
	add.s64 	%rd213, %rd197, %rd212;
	mov.b64 	%rd214, -4503599627370496;
	st.u64 	[%rd213], %rd214;
	bra.uni 	$L__BB0_98;
$L__BB0_49:
	setp.lt.u64 	%p42, %rd121, 4;
	mov.f64 	%fd456, 0dFFF0000000000000;
	mov.b64 	%rd332, 0;
	@%p42 bra 	$L__BB0_68;
	mov.f64 	%fd456, 0dFFF0000000000000;
	mov.b64 	%rd331, 0;
$L__BB0_51:
	add.s64 	%rd68, %rd65, %rd331;
	ld.global.u8 	%rs2, [%rd68];
	setp.eq.s16 	%p43, %rs2, 0;
	shl.b64 	%rd217, %rd331, 3;
	add.s64 	%rd69, %rd197, %rd217;
	@%p43 bra 	$L__BB0_54;
	st.f64 	[%rd69], %fd2;
	setp.leu.f64 	%p44, %fd2, %fd456;
	@%p44 bra 	$L__BB0_55;
	mov.f64 	%fd456, %fd2;
	bra.uni 	$L__BB0_55;
$L__BB0_54:
	mov.b64 	%rd218, -4503599627370496;
	st.u64 	[%rd69], %rd218;
$L__BB0_55:
	ld.global.u8 	%rs3, [%rd68+1];
	setp.eq.s16 	%p45, %rs3, 0;
	@%p45 bra 	$L__BB0_58;
	st.f64 	[%rd69+8], %fd2;
	setp.leu.f64 	%p46, %fd2, %fd456;
	@%p46 bra 	$L__BB0_59;
	mov.f64 	%fd456, %fd2;
	bra.uni 	$L__BB0_59;
$L__BB0_58:
	mov.b64 	%rd219, -4503599627370496;
	st.u64 	[%rd69+8], %rd219;
$L__BB0_59:
	ld.global.u8 	%rs4, [%rd68+2];
	setp.eq.s16 	%p47, %rs4, 0;
	@%p47 bra 	$L__BB0_62;
	st.f64 	[%rd69+16], %fd2;
	setp.leu.f64 	%p48, %fd2, %fd456;
	@%p48 bra 	$L__BB0_63;
	mov.f64 	%fd456, %fd2;
	bra.uni 	$L__BB0_63;
$L__BB0_62:
	mov.b64 	%rd220, -4503599627370496;
	st.u64 	[%rd69+16], %rd220;
$L__BB0_63:
	ld.global.u8 	%rs5, [%rd68+3];
	setp.eq.s16 	%p49, %rs5, 0;
	@%p49 bra 	$L__BB0_66;
	st.f64 	[%rd69+24], %fd2;
	setp.leu.f64 	%p50, %fd2, %fd456;
	@%p50 bra 	$L__BB0_67;
	mov.f64 	%fd456, %fd2;
	bra.uni 	$L__BB0_67;
$L__BB0_66:
	mov.b64 	%rd221, -4503599627370496;
	st.u64 	[%rd69+24], %rd221;
$L__BB0_67:
	add.s64 	%rd331, %rd331, 4;
	and.b64  	%rd332, %rd121, -4;
	setp.ne.s64 	%p51, %rd331, %rd332;
	@%p51 bra 	$L__BB0_51;
$L__BB0_68:
	setp.eq.s64 	%p52, %rd13, 0;
	@%p52 bra 	$L__BB0_99;
	add.s64 	%rd73, %rd65, %rd332;
	ld.global.u8 	%rs6, [%rd73];
	setp.eq.s16 	%p53, %rs6, 0;
	shl.b64 	%rd222, %rd332, 3;
	add.s64 	%rd74, %rd197, %rd222;
	@%p53 bra 	$L__BB0_72;
	st.f64 	[%rd74], %fd2;
	setp.leu.f64 	%p54, %fd2, %fd456;
	@%p54 bra 	$L__BB0_73;
	mov.f64 	%fd456, %fd2;
	bra.uni 	$L__BB0_73;
$L__BB0_72:
	mov.b64 	%rd223, -4503599627370496;
	st.u64 	[%rd74], %rd223;
$L__BB0_73:
	setp.eq.s64 	%p55, %rd13, 1;
	@%p55 bra 	$L__BB0_99;
	ld.global.u8 	%rs7, [%rd73+1];
	setp.eq.s16 	%p56, %rs7, 0;
	@%p56 bra 	$L__BB0_77;
	st.f64 	[%rd74+8], %fd2;
	setp.leu.f64 	%p57, %fd2, %fd456;
	@%p57 bra 	$L__BB0_78;
	mov.f64 	%fd456, %fd2;
	bra.uni 	$L__BB0_78;
$L__BB0_77:
	mov.b64 	%rd224, -4503599627370496;
	st.u64 	[%rd74+8], %rd224;
$L__BB0_78:
	setp.eq.s64 	%p58, %rd13, 2;
	@%p58 bra 	$L__BB0_99;
	ld.global.u8 	%rs8, [%rd73+2];
	setp.eq.s16 	%p59, %rs8, 0;
	@%p59 bra 	$L__BB0_82;
	st.f64 	[%rd74+16], %fd2;
	setp.leu.f64 	%p60, %fd2, %fd456;
	@%p60 bra 	$L__BB0_99;
	mov.f64 	%fd456, %fd2;
	bra.uni 	$L__BB0_99;
$L__BB0_82:
	mov.b64 	%rd225, -4503599627370496;
	st.u64 	[%rd74+16], %rd225;
	bra.uni 	$L__BB0_99;
$L__BB0_83:
	setp.lt.u64 	%p31, %rd8, 15;
	shl.b64 	%rd201, %rd333, 3;
	add.s64 	%rd76, %rd197, %rd201;
	mov.b64 	%rd336, 0;
	st.u64 	[%rd76], %rd336;
	mul.lo.s64 	%rd77, %rd333, %rd119;
	mov.f64 	%fd466, 0d0000000000000000;
	@%p31 bra 	$L__BB0_86;
	mov.b64 	%rd334, 0;
	mov.f64 	%fd466, 0d0000000000000000;
$L__BB0_85:
	.pragma "nounroll";
	shl.b64 	%rd203, %rd334, 3;
	add.s64 	%rd204, %rd169, %rd203;
	ld.f64 	%fd168, [%rd204];
	cvt.u32.u64 	%r66, %rd77;
	cvt.u32.u64 	%r67, %rd334;
	add.s32 	%r68, %r67, %r66;
	shl.b32 	%r69, %r68, 3;
	mov.u32 	%r70, sram;
	add.s32 	%r71, %r70, %r69;
	ld.shared.f64 	%fd169, [%r71];
	fma.rn.f64 	%fd170, %fd168, %fd169, %fd466;
	st.f64 	[%rd76], %fd170;
	ld.f64 	%fd171, [%rd204+8];
	ld.shared.f64 	%fd172, [%r71+8];
	fma.rn.f64 	%fd173, %fd171, %fd172, %fd170;
	st.f64 	[%rd76], %fd173;
	ld.f64 	%fd174, [%rd204+16];
	ld.shared.f64 	%fd175, [%r71+16];
	fma.rn.f64 	%fd176, %fd174, %fd175, %fd173;
	st.f64 	[%rd76], %fd176;
	ld.f64 	%fd177, [%rd204+24];
	ld.shared.f64 	%fd178, [%r71+24];
	fma.rn.f64 	%fd179, %fd177, %fd178, %fd176;
	st.f64 	[%rd76], %fd179;
	ld.f64 	%fd180, [%rd204+32];
	ld.shared.f64 	%fd181, [%r71+32];
	fma.rn.f64 	%fd182, %fd180, %fd181, %fd179;
	st.f64 	[%rd76], %fd182;
	ld.f64 	%fd183, [%rd204+40];
	ld.shared.f64 	%fd184, [%r71+40];
	fma.rn.f64 	%fd185, %fd183, %fd184, %fd182;
	st.f64 	[%rd76], %fd185;
	ld.f64 	%fd186, [%rd204+48];
	ld.shared.f64 	%fd187, [%r71+48];
	fma.rn.f64 	%fd188, %fd186, %fd187, %fd185;
	st.f64 	[%rd76], %fd188;
	ld.f64 	%fd189, [%rd204+56];
	ld.shared.f64 	%fd190, [%r71+56];
	fma.rn.f64 	%fd191, %fd189, %fd190, %fd188;
	st.f64 	[%rd76], %fd191;
	ld.f64 	%fd192, [%rd204+64];
	ld.shared.f64 	%fd193, [%r71+64];
	fma.rn.f64 	%fd194, %fd192, %fd193, %fd191;
	st.f64 	[%rd76], %fd194;
	ld.f64 	%fd195, [%rd204+72];
	ld.shared.f64 	%fd196, [%r71+72];
	fma.rn.f64 	%fd197, %fd195, %fd196, %fd194;
	st.f64 	[%rd76], %fd197;
	ld.f64 	%fd198, [%rd204+80];
	ld.shared.f64 	%fd199, [%r71+80];
	fma.rn.f64 	%fd200, %fd198, %fd199, %fd197;
	st.f64 	[%rd76], %fd200;
	ld.f64 	%fd201, [%rd204+88];
	ld.shared.f64 	%fd202, [%r71+88];
	fma.rn.f64 	%fd203, %fd201, %fd202, %fd200;
	st.f64 	[%rd76], %fd203;
	ld.f64 	%fd204, [%rd204+96];
	ld.shared.f64 	%fd205, [%r71+96];
	fma.rn.f64 	%fd206, %fd204, %fd205, %fd203;
	st.f64 	[%rd76], %fd206;
	ld.f64 	%fd207, [%rd204+104];
	ld.shared.f64 	%fd208, [%r71+104];
	fma.rn.f64 	%fd209, %fd207, %fd208, %fd206;
	st.f64 	[%rd76], %fd209;
	ld.f64 	%fd210, [%rd204+112];
	ld.shared.f64 	%fd211, [%r71+112];
	fma.rn.f64 	%fd212, %fd210, %fd211, %fd209;
	st.f64 	[%rd76], %fd212;
	ld.f64 	%fd213, [%rd204+120];
	ld.shared.f64 	%fd214, [%r71+120];
	fma.rn.f64 	%fd466, %fd213, %fd214, %fd212;
	st.f64 	[%rd76], %fd466;
	add.s64 	%rd334, %rd334, 16;
	setp.ne.s64 	%p32, %rd334, %rd15;
	mov.u64 	%rd336, %rd15;
	@%p32 bra 	$L__BB0_85;
$L__BB0_86:
	setp.eq.s64 	%p33, %rd11, 0;
	@%p33 bra 	$L__BB0_96;
	add.s64 	%rd205, %rd11, -1;
	setp.lt.u64 	%p34, %rd205, 7;
	@%p34 bra 	$L__BB0_89;
	shl.b64 	%rd206, %rd336, 3;
	add.s64 	%rd207, %rd169, %rd206;
	ld.f64 	%fd215, [%rd207];
	cvt.u32.u64 	%r72, %rd77;
	cvt.u32.u64 	%r73, %rd336;
	add.s32 	%r74, %r73, %r72;
	shl.b32 	%r75, %r74, 3;
	mov.u32 	%r76, sram;
	add.s32 	%r77, %r76, %r75;
	ld.shared.f64 	%fd216, [%r77];
	fma.rn.f64 	%fd217, %fd215, %fd216, %fd466;
	st.f64 	[%rd76], %fd217;
	ld.f64 	%fd218, [%rd207+8];
	ld.shared.f64 	%fd219, [%r77+8];
	fma.rn.f64 	%fd220, %fd218, %fd219, %fd217;
	st.f64 	[%rd76], %fd220;
	ld.f64 	%fd221, [%rd207+16];
	ld.shared.f64 	%fd222, [%r77+16];
	fma.rn.f64 	%fd223, %fd221, %fd222, %fd220;
	st.f64 	[%rd76], %fd223;
	ld.f64 	%fd224, [%rd207+24];
	ld.shared.f64 	%fd225, [%r77+24];
	fma.rn.f64 	%fd226, %fd224, %fd225, %fd223;
	st.f64 	[%rd76], %fd226;
	ld.f64 	%fd227, [%rd207+32];
	ld.shared.f64 	%fd228, [%r77+32];
	fma.rn.f64 	%fd229, %fd227, %fd228, %fd226;
	st.f64 	[%rd76], %fd229;
	ld.f64 	%fd230, [%rd207+40];
	ld.shared.f64 	%fd231, [%r77+40];
	fma.rn.f64 	%fd232, %fd230, %fd231, %fd229;
	st.f64 	[%rd76], %fd232;
	ld.f64 	%fd233, [%rd207+48];
	ld.shared.f64 	%fd234, [%r77+48];
	fma.rn.f64 	%fd235, %fd233, %fd234, %fd232;
	st.f64 	[%rd76], %fd235;
	ld.f64 	%fd236, [%rd207+56];
	ld.shared.f64 	%fd237, [%r77+56];
	fma.rn.f64 	%fd466, %fd236, %fd237, %fd235;
	st.f64 	[%rd76], %fd466;
	add.s64 	%rd336, %rd336, 8;
$L__BB0_89:
	setp.eq.s64 	%p35, %rd9, 0;
	@%p35 bra 	$L__BB0_96;
	add.s64 	%rd208, %rd9, -1;
	setp.lt.u64 	%p36, %rd208, 3;
	@%p36 bra 	$L__BB0_92;
	shl.b64 	%rd209, %rd336, 3;
	add.s64 	%rd210, %rd169, %rd209;
	ld.f64 	%fd238, [%rd210];
	cvt.u32.u64 	%r78, %rd77;
	cvt.u32.u64 	%r79, %rd336;
	add.s32 	%r80, %r79, %r78;
	shl.b32 	%r81, %r80, 3;
	mov.u32 	%r82, sram;
	add.s32 	%r83, %r82, %r81;
	ld.shared.f64 	%fd239, [%r83];
	fma.rn.f64 	%fd240, %fd238, %fd239, %fd466;
	st.f64 	[%rd76], %fd240;
	ld.f64 	%fd241, [%rd210+8];
	ld.shared.f64 	%fd242, [%r83+8];
	fma.rn.f64 	%fd243, %fd241, %fd242, %fd240;
	st.f64 	[%rd76], %fd243;
	ld.f64 	%fd244, [%rd210+16];
	ld.shared.f64 	%fd245, [%r83+16];
	fma.rn.f64 	%fd246, %fd244, %fd245, %fd243;
	st.f64 	[%rd76], %fd246;
	ld.f64 	%fd247, [%rd210+24];
	ld.shared.f64 	%fd248, [%r83+24];
	fma.rn.f64 	%fd466, %fd247, %fd248, %fd246;
	st.f64 	[%rd76], %fd466;
	add.s64 	%rd336, %rd336, 4;
$L__BB0_92:
	setp.eq.s64 	%p37, %rd10, 0;
	@%p37 bra 	$L__BB0_96;
	setp.eq.s64 	%p38, %rd10, 1;
	shl.b64 	%rd211, %rd336, 3;
	add.s64 	%rd85, %rd169, %rd211;
	ld.f64 	%fd249, [%rd85];
	cvt.u32.u64 	%r84, %rd77;
	cvt.u32.u64 	%r85, %rd336;
	add.s32 	%r86, %r85, %r84;
	shl.b32 	%r87, %r86, 3;
	mov.u32 	%r88, sram;
	add.s32 	%r6, %r88, %r87;
	ld.shared.f64 	%fd250, [%r6];
	fma.rn.f64 	%fd466, %fd249, %fd250, %fd466;
	st.f64 	[%rd76], %fd466;
	@%p38 bra 	$L__BB0_96;
	setp.eq.s64 	%p39, %rd10, 2;
	ld.f64 	%fd251, [%rd85+8];
	ld.shared.f64 	%fd252, [%r6+8];
	fma.rn.f64 	%fd466, %fd251, %fd252, %fd466;
	st.f64 	[%rd76], %fd466;
	@%p39 bra 	$L__BB0_96;
	ld.f64 	%fd253, [%rd85+16];
	ld.shared.f64 	%fd254, [%r6+16];
	fma.rn.f64 	%fd466, %fd253, %fd254, %fd466;
$L__BB0_96:
	mul.f64 	%fd28, %fd466, %fd1;
	st.f64 	[%rd76], %fd28;
	setp.leu.f64 	%p40, %fd28, %fd456;
	@%p40 bra 	$L__BB0_98;
	mov.f64 	%fd456, %fd28;
$L__BB0_98:
	add.s64 	%rd333, %rd333, 1;
	setp.ne.s64 	%p41, %rd333, %rd121;
	@%p41 bra 	$L__BB0_47;
$L__BB0_99:
	setp.eq.s64 	%p61, %rd121, 0;
	max.f64 	%fd451, %fd6, %fd456;
	mov.f64 	%fd469, 0d0000000000000000;
	@%p61 bra 	$L__BB0_122;
	setp.eq.s64 	%p62, %rd121, 1;
	mov.f64 	%fd469, 0d0000000000000000;
	mov.b64 	%rd339, 0;
	@%p62 bra 	$L__BB0_115;
	mov.f64 	%fd469, 0d0000000000000000;
	mov.b64 	%rd338, 0;
$L__BB0_102:
	add.s64 	%rd88, %rd65, %rd338;
	ld.global.u8 	%rs9, [%rd88];
	setp.eq.s16 	%p63, %rs9, 0;
	shl.b64 	%rd228, %rd338, 3;
	add.s64 	%rd89, %rd197, %rd228;
	@%p63 bra 	$L__BB0_107;
	ld.f64 	%fd262, [%rd89];
	sub.f64 	%fd33, %fd262, %fd451;
	fma.rn.f64 	%fd263, %fd33, 0d3FF71547652B82FE, 0d4338000000000000;
	{
	.reg .b32 %temp; 
	mov.b64 	{%r7, %temp}, %fd263;
	}
	mov.f64 	%fd264, 0dC338000000000000;
	add.rn.f64 	%fd265, %fd263, %fd264;
	fma.rn.f64 	%fd266, %fd265, 0dBFE62E42FEFA39EF, %fd33;
	fma.rn.f64 	%fd267, %fd265, 0dBC7ABC9E3B39803F, %fd266;
	fma.rn.f64 	%fd268, %fd267, 0d3E5ADE1569CE2BDF, 0d3E928AF3FCA213EA;
	fma.rn.f64 	%fd269, %fd268, %fd267, 0d3EC71DEE62401315;
	fma.rn.f64 	%fd270, %fd269, %fd267, 0d3EFA01997C89EB71;
	fma.rn.f64 	%fd271, %fd270, %fd267, 0d3F2A01A014761F65;
	fma.rn.f64 	%fd272, %fd271, %fd267, 0d3F56C16C1852B7AF;
	fma.rn.f64 	%fd273, %fd272, %fd267, 0d3F81111111122322;
	fma.rn.f64 	%fd274, %fd273, %fd267, 0d3FA55555555502A1;
	fma.rn.f64 	%fd275, %fd274, %fd267, 0d3FC5555555555511;
	fma.rn.f64 	%fd276, %fd275, %fd267, 0d3FE000000000000B;
	fma.rn.f64 	%fd277, %fd276, %fd267, 0d3FF0000000000000;
	fma.rn.f64 	%fd278, %fd277, %fd267, 0d3FF0000000000000;
	{
	.reg .b32 %temp; 
	mov.b64 	{%r8, %temp}, %fd278;
	}
	{
	.reg .b32 %temp; 
	mov.b64 	{%temp, %r9}, %fd278;
	}
	shl.b32 	%r89, %r7, 20;
	add.s32 	%r90, %r89, %r9;
	mov.b64 	%fd470, {%r8, %r90};
	{
	.reg .b32 %temp; 
	mov.b64 	{%temp, %r91}, %fd33;
	}
	mov.b32 	%f6, %r91;
	abs.f32 	%f1, %f6;
	setp.lt.f32 	%p64, %f1, 0f4086232B;
	@%p64 bra 	$L__BB0_106;
	setp.lt.f64 	%p65, %fd33, 0d0000000000000000;
	add.f64 	%fd279, %fd33, 0d7FF0000000000000;
	selp.f64 	%fd470, 0d0000000000000000, %fd279, %p65;
	setp.geu.f32 	%p66, %f1, 0f40874800;
	@%p66 bra 	$L__BB0_106;
	shr.u32 	%r92, %r7, 31;
	add.s32 	%r93, %r7, %r92;
	shr.s32 	%r94, %r93, 1;
	shl.b32 	%r95, %r94, 20;
	add.s32 	%r96, %r9, %r95;
	mov.b64 	%fd280, {%r8, %r96};
	sub.s32 	%r97, %r7, %r94;
	shl.b32 	%r98, %r97, 20;
	add.s32 	%r99, %r98, 1072693248;
	mov.b32 	%r100, 0;
	mov.b64 	%fd281, {%r100, %r99};
	mul.f64 	%fd470, %fd281, %fd280;
$L__BB0_106:
	st.f64 	[%rd89], %fd470;
	add.f64 	%fd469, %fd469, %fd470;
	bra.uni 	$L__BB0_108;
$L__BB0_107:
	mov.b64 	%rd229, 0;
	st.u64 	[%rd89], %rd229;
$L__BB0_108:
	ld.global.u8 	%rs10, [%rd88+1];
	setp.eq.s16 	%p67, %rs10, 0;
	@%p67 bra 	$L__BB0_113;
	ld.f64 	%fd282, [%rd89+8];
	sub.f64 	%fd40, %fd282, %fd451;
	fma.rn.f64 	%fd283, %fd40, 0d3FF71547652B82FE, 0d4338000000000000;
	{
	.reg .b32 %temp; 
	mov.b64 	{%r10, %temp}, %fd283;
	}
	mov.f64 	%fd284, 0dC338000000000000;
	add.rn.f64 	%fd285, %fd283, %fd284;
	fma.rn.f64 	%fd286, %fd285, 0dBFE62E42FEFA39EF, %fd40;
	fma.rn.f64 	%fd287, %fd285, 0dBC7ABC9E3B39803F, %fd286;
	fma.rn.f64 	%fd288, %fd287, 0d3E5ADE1569CE2BDF, 0d3E928AF3FCA213EA;
	fma.rn.f64 	%fd289, %fd288, %fd287, 0d3EC71DEE62401315;
	fma.rn.f64 	%fd290, %fd289, %fd287, 0d3EFA01997C89EB71;
	fma.rn.f64 	%fd291, %fd290, %fd287, 0d3F2A01A014761F65;
	fma.rn.f64 	%fd292, %fd291, %fd287, 0d3F56C16C1852B7AF;
	fma.rn.f64 	%fd293, %fd292, %fd287, 0d3F81111111122322;
	fma.rn.f64 	%fd294, %fd293, %fd287, 0d3FA55555555502A1;
	fma.rn.f64 	%fd295, %fd294, %fd287, 0d3FC5555555555511;
	fma.rn.f64 	%fd296, %fd295, %fd287, 0d3FE000000000000B;
	fma.rn.f64 	%fd297, %fd296, %fd287, 0d3FF0000000000000;
	fma.rn.f64 	%fd298, %fd297, %fd287, 0d3FF0000000000000;
	{
	.reg .b32 %temp; 
	mov.b64 	{%r11, %temp}, %fd298;
	}
	{
	.reg .b32 %temp; 
	mov.b64 	{%temp, %r12}, %fd298;
	}
	shl.b32 	%r101, %r10, 20;
	add.s32 	%r102, %r101, %r12;
	mov.b64 	%fd472, {%r11, %r102};
	{
	.reg .b32 %temp; 
	mov.b64 	{%temp, %r103}, %fd40;
	}
	mov.b32 	%f7, %r103;
	abs.f32 	%f2, %f7;
	setp.lt.f32 	%p68, %f2, 0f4086232B;
	@%p68 bra 	$L__BB0_112;
	setp.lt.f64 	%p69, %fd40, 0d0000000000000000;
	add.f64 	%fd299, %fd40, 0d7FF0000000000000;
	selp.f64 	%fd472, 0d0000000000000000, %fd299, %p69;
	setp.geu.f32 	%p70, %f2, 0f40874800;
	@%p70 bra 	$L__BB0_112;
	shr.u32 	%r104, %r10, 31;
	add.s32 	%r105, %r10, %r104;
	shr.s32 	%r106, %r105, 1;
	shl.b32 	%r107, %r106, 20;
	add.s32 	%r108, %r12, %r107;
	mov.b64 	%fd300, {%r11, %r108};
	sub.s32 	%r109, %r10, %r106;
	shl.b32 	%r110, %r109, 20;
	add.s32 	%r111, %r110, 1072693248;
	mov.b32 	%r112, 0;
	mov.b64 	%fd301, {%r112, %r111};
	mul.f64 	%fd472, %fd301, %fd300;
$L__BB0_112:
	st.f64 	[%rd89+8], %fd472;
	add.f64 	%fd469, %fd469, %fd472;
	bra.uni 	$L__BB0_114;
$L__BB0_113:
	mov.b64 	%rd230, 0;
	st.u64 	[%rd89+8], %rd230;
$L__BB0_114:
	add.s64 	%rd338, %rd338, 2;
	setp.ne.s64 	%p71, %rd338, %rd16;
	mov.u64 	%rd339, %rd16;
	@%p71 bra 	$L__BB0_102;
$L__BB0_115:
	and.b64  	%rd231, %rd121, 1;
	setp.eq.b64 	%p72, %rd231, 1;
	not.pred 	%p73, %p72;
	@%p73 bra 	$L__BB0_122;
	add.s64 	%rd232, %rd65, %rd339;
	ld.global.u8 	%rs11, [%rd232];
	setp.eq.s16 	%p74, %rs11, 0;
	@%p74 bra 	$L__BB0_121;
	shl.b64 	%rd233, %rd339, 3;
	add.s64 	%rd92, %rd197, %rd233;
	ld.f64 	%fd302, [%rd92];
	sub.f64 	%fd49, %fd302, %fd451;
	fma.rn.f64 	%fd303, %fd49, 0d3FF71547652B82FE, 0d4338000000000000;
	{
	.reg .b32 %temp; 
	mov.b64 	{%r13, %temp}, %fd303;
	}
	mov.f64 	%fd304, 0dC338000000000000;
	add.rn.f64 	%fd305, %fd303, %fd304;
	fma.rn.f64 	%fd306, %fd305, 0dBFE62E42FEFA39EF, %fd49;
	fma.rn.f64 	%fd307, %fd305, 0dBC7ABC9E3B39803F, %fd306;
	fma.rn.f64 	%fd308, %fd307, 0d3E5ADE1569CE2BDF, 0d3E928AF3FCA213EA;
	fma.rn.f64 	%fd309, %fd308, %fd307, 0d3EC71DEE62401315;
	fma.rn.f64 	%fd310, %fd309, %fd307, 0d3EFA01997C89EB71;
	fma.rn.f64 	%fd311, %fd310, %fd307, 0d3F2A01A014761F65;
	fma.rn.f64 	%fd312, %fd311, %fd307, 0d3F56C16C1852B7AF;
	fma.rn.f64 	%fd313, %fd312, %fd307, 0d3F81111111122322;
	fma.rn.f64 	%fd314, %fd313, %fd307, 0d3FA55555555502A1;
	fma.rn.f64 	%fd315, %fd314, %fd307, 0d3FC5555555555511;
	fma.rn.f64 	%fd316, %fd315, %fd307, 0d3FE000000000000B;
	fma.rn.f64 	%fd317, %fd316, %fd307, 0d3FF0000000000000;
	fma.rn.f64 	%fd318, %fd317, %fd307, 0d3FF0000000000000;
	{
	.reg .b32 %temp; 
	mov.b64 	{%r14, %temp}, %fd318;
	}
	{
	.reg .b32 %temp; 
	mov.b64 	{%temp, %r15}, %fd318;
	}
	shl.b32 	%r113, %r13, 20;
	add.s32 	%r114, %r113, %r15;
	mov.b64 	%fd476, {%r14, %r114};
	{
	.reg .b32 %temp; 
	mov.b64 	{%temp, %r115}, %fd49;
	}
	mov.b32 	%f8, %r115;
	abs.f32 	%f3, %f8;
	setp.lt.f32 	%p75, %f3, 0f4086232B;
	@%p75 bra 	$L__BB0_120;
	setp.lt.f64 	%p76, %fd49, 0d0000000000000000;
	add.f64 	%fd319, %fd49, 0d7FF0000000000000;
	selp.f64 	%fd476, 0d0000000000000000, %fd319, %p76;
	setp.geu.f32 	%p77, %f3, 0f40874800;
	@%p77 bra 	$L__BB0_120;
	shr.u32 	%r116, %r13, 31;
	add.s32 	%r117, %r13, %r116;
	shr.s32 	%r118, %r117, 1;
	shl.b32 	%r119, %r118, 20;
	add.s32 	%r120, %r15, %r119;
	mov.b64 	%fd320, {%r14, %r120};
	sub.s32 	%r121, %r13, %r118;
	shl.b32 	%r122, %r121, 20;
	add.s32 	%r123, %r122, 1072693248;
	mov.b32 	%r124, 0;
	mov.b64 	%fd321, {%r124, %r123};
	mul.f64 	%fd476, %fd321, %fd320;
$L__BB0_120:
	st.f64 	[%rd92], %fd476;
	add.f64 	%fd469, %fd469, %fd476;
	bra.uni 	$L__BB0_122;
$L__BB0_121:
	shl.b64 	%rd234, %rd339, 3;
	add.s64 	%rd235, %rd197, %rd234;
	mov.b64 	%rd236, 0;
	st.u64 	[%rd235], %rd236;
$L__BB0_122:
	setp.eq.f64 	%p78, %fd6, 0dFFF0000000000000;
	mov.f64 	%fd478, 0d0000000000000000;
	@%p78 bra 	$L__BB0_126;
	sub.f64 	%fd56, %fd6, %fd451;
	fma.rn.f64 	%fd323, %fd56, 0d3FF71547652B82FE, 0d4338000000000000;
	{
	.reg .b32 %temp; 
	mov.b64 	{%r16, %temp}, %fd323;
	}
	mov.f64 	%fd324, 0dC338000000000000;
	add.rn.f64 	%fd325, %fd323, %fd324;
	fma.rn.f64 	%fd326, %fd325, 0dBFE62E42FEFA39EF, %fd56;
	fma.rn.f64 	%fd327, %fd325, 0dBC7ABC9E3B39803F, %fd326;
	fma.rn.f64 	%fd328, %fd327, 0d3E5ADE1569CE2BDF, 0d3E928AF3FCA213EA;
	fma.rn.f64 	%fd329, %fd328, %fd327, 0d3EC71DEE62401315;
	fma.rn.f64 	%fd330, %fd329, %fd327, 0d3EFA01997C89EB71;
	fma.rn.f64 	%fd331, %fd330, %fd327, 0d3F2A01A014761F65;
	fma.rn.f64 	%fd332, %fd331, %fd327, 0d3F56C16C1852B7AF;
	fma.rn.f64 	%fd333, %fd332, %fd327, 0d3F81111111122322;
	fma.rn.f64 	%fd334, %fd333, %fd327, 0d3FA55555555502A1;
	fma.rn.f64 	%fd335, %fd334, %fd327, 0d3FC5555555555511;
	fma.rn.f64 	%fd336, %fd335, %fd327, 0d3FE000000000000B;
	fma.rn.f64 	%fd337, %fd336, %fd327, 0d3FF0000000000000;
	fma.rn.f64 	%fd338, %fd337, %fd327, 0d3FF0000000000000;
	{
	.reg .b32 %temp; 
	mov.b64 	{%r17, %temp}, %fd338;
	}
	{
	.reg .b32 %temp; 
	mov.b64 	{%temp, %r18}, %fd338;
	}
	shl.b32 	%r125, %r16, 20;
	add.s32 	%r126, %r125, %r18;
	mov.b64 	%fd478, {%r17, %r126};
	{
	.reg .b32 %temp; 
	mov.b64 	{%temp, %r127}, %fd56;
	}
	mov.b32 	%f9, %r127;
	abs.f32 	%f4, %f9;
	setp.lt.f32 	%p79, %f4, 0f4086232B;
	@%p79 bra 	$L__BB0_126;
	setp.lt.f64 	%p80, %fd56, 0d0000000000000000;
	add.f64 	%fd339, %fd56, 0d7FF0000000000000;
	selp.f64 	%fd478, 0d0000000000000000, %fd339, %p80;
	setp.geu.f32 	%p81, %f4, 0f40874800;
	@%p81 bra 	$L__BB0_126;
	shr.u32 	%r128, %r16, 31;
	add.s32 	%r129, %r16, %r128;
	shr.s32 	%r130, %r129, 1;
	shl.b32 	%r131, %r130, 20;
	add.s32 	%r132, %r18, %r131;
	mov.b64 	%fd340, {%r17, %r132};
	sub.s32 	%r133, %r16, %r130;
	shl.b32 	%r134, %r133, 20;
	add.s32 	%r135, %r134, 1072693248;
	mov.b32 	%r136, 0;
	mov.b64 	%fd341, {%r136, %r135};
	mul.f64 	%fd478, %fd341, %fd340;
$L__BB0_126:
	setp.eq.s64 	%p82, %rd119, 0;
	fma.rn.f64 	%fd450, %fd5, %fd478, %fd469;
	setp.eq.f64 	%p83, %fd450, 0d0000000000000000;
	rcp.rn.f64 	%fd342, %fd450;
	selp.f64 	%fd62, 0d0000000000000000, %fd342, %p83;
	@%p82 bra 	$L__BB0_8;
	@%p61 bra 	$L__BB0_170;
	mov.b64 	%rd344, 0;
$L__BB0_129:
	setp.lt.u64 	%p85, %rd121, 8;
	mov.f64 	%fd480, 0d0000000000000000;
	mov.b64 	%rd347, 0;
	@%p85 bra 	$L__BB0_148;
	mov.f64 	%fd480, 0d0000000000000000;
	mov.b64 	%rd345, 0;
$L__BB0_131:
	.pragma "nounroll";
	add.s64 	%rd102, %rd65, %rd345;
	ld.global.u8 	%rs12, [%rd102];
	setp.eq.s16 	%p86, %rs12, 0;
	shl.b64 	%rd240, %rd345, 3;
	add.s64 	%rd103, %rd197, %rd240;
	@%p86 bra 	$L__BB0_133;
	ld.f64 	%fd346, [%rd103];
	cvt.u32.u64 	%r137, %rd344;
	cvt.u32.u64 	%r138, %rd119;
	cvt.u32.u64 	%r139, %rd345;
	mad.lo.s32 	%r140, %r139, %r138, %r137;
	shl.b32 	%r141, %r140, 3;
	add.s32 	%r142, %r1, %r141;
	ld.shared.f64 	%fd347, [%r142];
	fma.rn.f64 	%fd480, %fd346, %fd347, %fd480;
$L__BB0_133:
	ld.global.u8 	%rs13, [%rd102+1];
	setp.eq.s16 	%p87, %rs13, 0;
	@%p87 bra 	$L__BB0_135;
	ld.f64 	%fd348, [%rd103+8];
	mov.b64 	%rd241, 1;
	cvt.u32.u64 	%r143, %rd241;
	cvt.u32.u64 	%r144, %rd345;
	add.s32 	%r145, %r144, %r143;
	cvt.u32.u64 	%r146, %rd344;
	cvt.u32.u64 	%r147, %rd119;
	mad.lo.s32 	%r148, %r145, %r147, %r146;
	shl.b32 	%r149, %r148, 3;
	add.s32 	%r150, %r1, %r149;
	ld.shared.f64 	%fd349, [%r150];
	fma.rn.f64 	%fd480, %fd348, %fd349, %fd480;
$L__BB0_135:
	ld.global.u8 	%rs14, [%rd102+2];
	setp.eq.s16 	%p88, %rs14, 0;
	@%p88 bra 	$L__BB0_137;
	ld.f64 	%fd350, [%rd103+16];
	mov.b64 	%rd242, 2;
	cvt.u32.u64 	%r151, %rd242;
	cvt.u32.u64 	%r152, %rd345;
	add.s32 	%r153, %r152, %r151;
	cvt.u32.u64 	%r154, %rd344;
	cvt.u32.u64 	%r155, %rd119;
	mad.lo.s32 	%r156, %r153, %r155, %r154;
	shl.b32 	%r157, %r156, 3;
	add.s32 	%r158, %r1, %r157;
	ld.shared.f64 	%fd351, [%r158];
	fma.rn.f64 	%fd480, %fd350, %fd351, %fd480;
$L__BB0_137:
	ld.global.u8 	%rs15, [%rd102+3];
	setp.eq.s16 	%p89, %rs15, 0;
	@%p89 bra 	$L__BB0_139;
	ld.f64 	%fd352, [%rd103+24];
	mov.b64 	%rd243, 3;
	cvt.u32.u64 	%r159, %rd243;
	cvt.u32.u64 	%r160, %rd345;
	add.s32 	%r161, %r160, %r159;
	cvt.u32.u64 	%r162, %rd344;
	cvt.u32.u64 	%r163, %rd119;
	mad.lo.s32 	%r164, %r161, %r163, %r162;
	shl.b32 	%r165, %r164, 3;
	add.s32 	%r166, %r1, %r165;
	ld.shared.f64 	%fd353, [%r166];
	fma.rn.f64 	%fd480, %fd352, %fd353, %fd480;
$L__BB0_139:
	ld.global.u8 	%rs16, [%rd102+4];
	setp.eq.s16 	%p90, %rs16, 0;
	@%p90 bra 	$L__BB0_141;
	ld.f64 	%fd354, [%rd103+32];
	mov.b64 	%rd244, 4;
	cvt.u32.u64 	%r167, %rd244;
	cvt.u32.u64 	%r168, %rd345;
	add.s32 	%r169, %r168, %r167;
	cvt.u32.u64 	%r170, %rd344;
	cvt.u32.u64 	%r171, %rd119;
	mad.lo.s32 	%r172, %r169, %r171, %r170;
	shl.b32 	%r173, %r172, 3;
	add.s32 	%r174, %r1, %r173;
	ld.shared.f64 	%fd355, [%r174];
	fma.rn.f64 	%fd480, %fd354, %fd355, %fd480;
$L__BB0_141:
	ld.global.u8 	%rs17, [%rd102+5];
	setp.eq.s16 	%p91, %rs17, 0;
	@%p91 bra 	$L__BB0_143;
	ld.f64 	%fd356, [%rd103+40];
	mov.b64 	%rd245, 5;
	cvt.u32.u64 	%r175, %rd245;
	cvt.u32.u64 	%r176, %rd345;
	add.s32 	%r177, %r176, %r175;
	cvt.u32.u64 	%r178, %rd344;
	cvt.u32.u64 	%r179, %rd119;
	mad.lo.s32 	%r180, %r177, %r179, %r178;
	shl.b32 	%r181, %r180, 3;
	add.s32 	%r182, %r1, %r181;
	ld.shared.f64 	%fd357, [%r182];
	fma.rn.f64 	%fd480, %fd356, %fd357, %fd480;
$L__BB0_143:
	ld.global.u8 	%rs18, [%rd102+6];
	setp.eq.s16 	%p92, %rs18, 0;
	@%p92 bra 	$L__BB0_145;
	ld.f64 	%fd358, [%rd103+48];
	mov.b64 	%rd246, 6;
	cvt.u32.u64 	%r183, %rd246;
	cvt.u32.u64 	%r184, %rd345;
	add.s32 	%r185, %r184, %r183;
	cvt.u32.u64 	%r186, %rd344;
	cvt.u32.u64 	%r187, %rd119;
	mad.lo.s32 	%r188, %r185, %r187, %r186;
	shl.b32 	%r189, %r188, 3;
	add.s32 	%r190, %r1, %r189;
	ld.shared.f64 	%fd359, [%r190];
	fma.rn.f64 	%fd480, %fd358, %fd359, %fd480;
$L__BB0_145:
	ld.global.u8 	%rs19, [%rd102+7];
	setp.eq.s16 	%p93, %rs19, 0;
	@%p93 bra 	$L__BB0_147;
	ld.f64 	%fd360, [%rd103+56];
	mov.b64 	%rd247, 7;
	cvt.u32.u64 	%r191, %rd247;
	cvt.u32.u64 	%r192, %rd345;
	add.s32 	%r193, %r192, %r191;
	cvt.u32.u64 	%r194, %rd344;
	cvt.u32.u64 	%r195, %rd119;
	mad.lo.s32 	%r196, %r193, %r195, %r194;
	shl.b32 	%r197, %r196, 3;
	add.s32 	%r198, %r1, %r197;
	ld.shared.f64 	%fd361, [%r198];
	fma.rn.f64 	%fd480, %fd360, %fd361, %fd480;
$L__BB0_147:
	add.s64 	%rd345, %rd345, 8;
	setp.ne.s64 	%p94, %rd345, %rd17;
	mov.u64 	%rd347, %rd17;
	@%p94 bra 	$L__BB0_131;
$L__BB0_148:
	setp.eq.s64 	%p95, %rd12, 0;
	@%p95 bra 	$L__BB0_169;
	add.s64 	%rd248, %rd12, -1;
	setp.lt.u64 	%p96, %rd248, 3;
	@%p96 bra 	$L__BB0_159;
	add.s64 	%rd106, %rd65, %rd347;
	ld.global.u8 	%rs20, [%rd106];
	setp.eq.s16 	%p97, %rs20, 0;
	@%p97 bra 	$L__BB0_152;
	shl.b64 	%rd249, %rd347, 3;
	add.s64 	%rd250, %rd197, %rd249;
	ld.f64 	%fd363, [%rd250];
	cvt.u32.u64 	%r199, %rd344;
	cvt.u32.u64 	%r200, %rd119;
	cvt.u32.u64 	%r201, %rd347;
	mad.lo.s32 	%r202, %r201, %r200, %r199;
	shl.b32 	%r203, %r202, 3;
	add.s32 	%r204, %r1, %r203;
	ld.shared.f64 	%fd364, [%r204];
	fma.rn.f64 	%fd480, %fd363, %fd364, %fd480;
$L__BB0_152:
	ld.global.u8 	%rs21, [%rd106+1];
	setp.eq.s16 	%p98, %rs21, 0;
	@%p98 bra 	$L__BB0_154;
	shl.b64 	%rd251, %rd347, 3;
	add.s64 	%rd252, %rd197, %rd251;
	ld.f64 	%fd365, [%rd252+8];
	mov.b64 	%rd253, 1;
	cvt.u32.u64 	%r205, %rd253;
	cvt.u32.u64 	%r206, %rd347;
	add.s32 	%r207, %r206, %r205;
	cvt.u32.u64 	%r208, %rd344;
	cvt.u32.u64 	%r209, %rd119;
	mad.lo.s32 	%r210, %r207, %r209, %r208;
	shl.b32 	%r211, %r210, 3;
	add.s32 	%r212, %r1, %r211;
	ld.shared.f64 	%fd366, [%r212];
	fma.rn.f64 	%fd480, %fd365, %fd366, %fd480;
$L__BB0_154:
	ld.global.u8 	%rs22, [%rd106+2];
	setp.eq.s16 	%p99, %rs22, 0;
	@%p99 bra 	$L__BB0_156;
	shl.b64 	%rd254, %rd347, 3;
	add.s64 	%rd255, %rd197, %rd254;
	ld.f64 	%fd367, [%rd255+16];
	mov.b64 	%rd256, 2;
	cvt.u32.u64 	%r213, %rd256;
	cvt.u32.u64 	%r214, %rd347;
	add.s32 	%r215, %r214, %r213;
	cvt.u32.u64 	%r216, %rd344;
	cvt.u32.u64 	%r217, %rd119;
	mad.lo.s32 	%r218, %r215, %r217, %r216;
	shl.b32 	%r219, %r218, 3;
	add.s32 	%r220, %r1, %r219;
	ld.shared.f64 	%fd368, [%r220];
	fma.rn.f64 	%fd480, %fd367, %fd368, %fd480;
$L__BB0_156:
	ld.global.u8 	%rs23, [%rd106+3];
	setp.eq.s16 	%p100, %rs23, 0;
	@%p100 bra 	$L__BB0_158;
	shl.b64 	%rd257, %rd347, 3;
	add.s64 	%rd258, %rd197, %rd257;
	ld.f64 	%fd369, [%rd258+24];
	mov.b64 	%rd259, 3;
	cvt.u32.u64 	%r221, %rd259;
	cvt.u32.u64 	%r222, %rd347;
	add.s32 	%r223, %r222, %r221;
	cvt.u32.u64 	%r224, %rd344;
	cvt.u32.u64 	%r225, %rd119;
	mad.lo.s32 	%r226, %r223, %r225, %r224;
	shl.b32 	%r227, %r226, 3;
	add.s32 	%r228, %r1, %r227;
	ld.shared.f64 	%fd370, [%r228];
	fma.rn.f64 	%fd480, %fd369, %fd370, %fd480;
$L__BB0_158:
	add.s64 	%rd347, %rd347, 4;
$L__BB0_159:
	setp.eq.s64 	%p101, %rd13, 0;
	@%p101 bra 	$L__BB0_169;
	setp.eq.s64 	%p102, %rd13, 1;
	@%p102 bra 	$L__BB0_166;
	add.s64 	%rd109, %rd65, %rd347;
	ld.global.u8 	%rs24, [%rd109];
	setp.eq.s16 	%p103, %rs24, 0;
	@%p103 bra 	$L__BB0_163;
	shl.b64 	%rd260, %rd347, 3;
	add.s64 	%rd261, %rd197, %rd260;
	ld.f64 	%fd372, [%rd261];
	cvt.u32.u64 	%r229, %rd344;
	cvt.u32.u64 	%r230, %rd119;
	cvt.u32.u64 	%r231, %rd347;
	mad.lo.s32 	%r232, %r231, %r230, %r229;
	shl.b32 	%r233, %r232, 3;
	add.s32 	%r234, %r1, %r233;
	ld.shared.f64 	%fd373, [%r234];
	fma.rn.f64 	%fd480, %fd372, %fd373, %fd480;
$L__BB0_163:
	ld.global.u8 	%rs25, [%rd109+1];
	setp.eq.s16 	%p104, %rs25, 0;
	@%p104 bra 	$L__BB0_165;
	shl.b64 	%rd262, %rd347, 3;
	add.s64 	%rd263, %rd197, %rd262;
	ld.f64 	%fd374, [%rd263+8];
	mov.b64 	%rd264, 1;
	cvt.u32.u64 	%r235, %rd264;
	cvt.u32.u64 	%r236, %rd347;
	add.s32 	%r237, %r236, %r235;
	cvt.u32.u64 	%r238, %rd344;
	cvt.u32.u64 	%r239, %rd119;
	mad.lo.s32 	%r240, %r237, %r239, %r238;
	shl.b32 	%r241, %r240, 3;
	add.s32 	%r242, %r1, %r241;
	ld.shared.f64 	%fd375, [%r242];
	fma.rn.f64 	%fd480, %fd374, %fd375, %fd480;
$L__BB0_165:
	add.s64 	%rd347, %rd347, 2;
$L__BB0_166:
	and.b64  	%rd265, %rd121, 1;
	setp.eq.b64 	%p105, %rd265, 1;
	not.pred 	%p106, %p105;
	@%p106 bra 	$L__BB0_169;
	add.s64 	%rd266, %rd65, %rd347;
	ld.global.u8 	%rs26, [%rd266];
	setp.eq.s16 	%p107, %rs26, 0;
	@%p107 bra 	$L__BB0_169;
	shl.b64 	%rd267, %rd347, 3;
	add.s64 	%rd268, %rd197, %rd267;
	ld.f64 	%fd376, [%rd268];
	cvt.u32.u64 	%r243, %rd344;
	cvt.u32.u64 	%r244, %rd119;
	cvt.u32.u64 	%r245, %rd347;
	mad.lo.s32 	%r246, %r245, %r244, %r243;
	shl.b32 	%r247, %r246, 3;
	add.s32 	%r248, %r1, %r247;
	ld.shared.f64 	%fd377, [%r248];
	fma.rn.f64 	%fd480, %fd376, %fd377, %fd480;
$L__BB0_169:
	add.s64 	%rd269, %rd22, %rd344;
	shl.b64 	%rd270, %rd269, 3;
	add.s64 	%rd271, %rd2, %rd270;
	ld.global.f64 	%fd378, [%rd271];
	mul.f64 	%fd379, %fd478, %fd378;
	mul.f64 	%fd380, %fd5, %fd379;
	mul.f64 	%fd381, %fd62, %fd380;
	fma.rn.f64 	%fd382, %fd62, %fd480, %fd381;
	st.global.f64 	[%rd271], %fd382;
	add.s64 	%rd344, %rd344, 1;
	setp.eq.s64 	%p108, %rd344, %rd119;
	@%p108 bra 	$L__BB0_8;
	bra.uni 	$L__BB0_129;
$L__BB0_170:
	setp.lt.u64 	%p109, %rd8, 7;
	mov.b64 	%rd342, 0;
	@%p109 bra 	$L__BB0_173;
	mul.f64 	%fd63, %fd62, 0d0000000000000000;
	mov.b64 	%rd340, 0;
$L__BB0_172:
	.pragma "nounroll";
	add.s64 	%rd274, %rd22, %rd340;
	shl.b64 	%rd275, %rd274, 3;
	add.s64 	%rd276, %rd2, %rd275;
	ld.global.f64 	%fd383, [%rd276];
	mul.f64 	%fd384, %fd478, %fd383;
	mul.f64 	%fd385, %fd5, %fd384;
	fma.rn.f64 	%fd386, %fd62, %fd385, %fd63;
	st.global.f64 	[%rd276], %fd386;
	ld.global.f64 	%fd387, [%rd276+8];
	mul.f64 	%fd388, %fd478, %fd387;
	mul.f64 	%fd389, %fd5, %fd388;
	fma.rn.f64 	%fd390, %fd62, %fd389, %fd63;
	st.global.f64 	[%rd276+8], %fd390;
	ld.global.f64 	%fd391, [%rd276+16];
	mul.f64 	%fd392, %fd478, %fd391;
	mul.f64 	%fd393, %fd5, %fd392;
	fma.rn.f64 	%fd394, %fd62, %fd393, %fd63;
	st.global.f64 	[%rd276+16], %fd394;
	ld.global.f64 	%fd395, [%rd276+24];
	mul.f64 	%fd396, %fd478, %fd395;
	mul.f64 	%fd397, %fd5, %fd396;
	fma.rn.f64 	%fd398, %fd62, %fd397, %fd63;
	st.global.f64 	[%rd276+24], %fd398;
	ld.global.f64 	%fd399, [%rd276+32];
	mul.f64 	%fd400, %fd478, %fd399;
	mul.f64 	%fd401, %fd5, %fd400;
	fma.rn.f64 	%fd402, %fd62, %fd401, %fd63;
	st.global.f64 	[%rd276+32], %fd402;
	ld.global.f64 	%fd403, [%rd276+40];
	mul.f64 	%fd404, %fd478, %fd403;
	mul.f64 	%fd405, %fd5, %fd404;
	fma.rn.f64 	%fd406, %fd62, %fd405, %fd63;
	st.global.f64 	[%rd276+40], %fd406;
	ld.global.f64 	%fd407, [%rd276+48];
	mul.f64 	%fd408, %fd478, %fd407;
	mul.f64 	%fd409, %fd5, %fd408;
	fma.rn.f64 	%fd410, %fd62, %fd409, %fd63;
	st.global.f64 	[%rd276+48], %fd410;
	ld.global.f64 	%fd411, [%rd276+56];
	mul.f64 	%fd412, %fd478, %fd411;
	mul.f64 	%fd413, %fd5, %fd412;
	fma.rn.f64 	%fd414, %fd62, %fd413, %fd63;
	st.global.f64 	[%rd276+56], %fd414;
	add.s64 	%rd340, %rd340, 8;
	setp.ne.s64 	%p110, %rd340, %rd14;
	mov.u64 	%rd342, %rd14;
	@%p110 bra 	$L__BB0_172;
$L__BB0_173:
	setp.eq.s64 	%p111, %rd9, 0;
	@%p111 bra 	$L__BB0_8;
	add.s64 	%rd277, %rd9, -1;
	setp.lt.u64 	%p112, %rd277, 3;
	@%p112 bra 	$L__BB0_176;
	add.s64 	%rd278, %rd22, %rd342;
	shl.b64 	%rd279, %rd278, 3;
	add.s64 	%rd280, %rd2, %rd279;
	ld.global.f64 	%fd415, [%rd280];
	mul.f64 	%fd416, %fd478, %fd415;
	mul.f64 	%fd417, %fd5, %fd416;
	mul.f64 	%fd418, %fd62, %fd417;
	fma.rn.f64 	%fd419, %fd62, 0d0000000000000000, %fd418;
	st.global.f64 	[%rd280], %fd419;
	ld.global.f64 	%fd420, [%rd280+8];
	mul.f64 	%fd421, %fd478, %fd420;
	mul.f64 	%fd422, %fd5, %fd421;
	mul.f64 	%fd423, %fd62, %fd422;
	fma.rn.f64 	%fd424, %fd62, 0d0000000000000000, %fd423;
	st.global.f64 	[%rd280+8], %fd424;
	ld.global.f64 	%fd425, [%rd280+16];
	mul.f64 	%fd426, %fd478, %fd425;
	mul.f64 	%fd427, %fd5, %fd426;
	mul.f64 	%fd428, %fd62, %fd427;
	fma.rn.f64 	%fd429, %fd62, 0d0000000000000000, %fd428;
	st.global.f64 	[%rd280+16], %fd429;
	ld.global.f64 	%fd430, [%rd280+24];
	mul.f64 	%fd431, %fd478, %fd430;
	mul.f64 	%fd432, %fd5, %fd431;
	mul.f64 	%fd433, %fd62, %fd432;
	fma.rn.f64 	%fd434, %fd62, 0d0000000000000000, %fd433;
	st.global.f64 	[%rd280+24], %fd434;
	add.s64 	%rd342, %rd342, 4;
$L__BB0_176:
	setp.eq.s64 	%p113, %rd10, 0;
	@%p113 bra 	$L__BB0_8;
	setp.eq.s64 	%p114, %rd10, 1;
	@%p114 bra 	$L__BB0_179;
	add.s64 	%rd281, %rd22, %rd342;
	shl.b64 	%rd282, %rd281, 3;
	add.s64 	%rd283, %rd2, %rd282;
	ld.global.f64 	%fd435, [%rd283];
	mul.f64 	%fd436, %fd478, %fd435;
	mul.f64 	%fd437, %fd5, %fd436;
	mul.f64 	%fd438, %fd62, %fd437;
	fma.rn.f64 	%fd439, %fd62, 0d0000000000000000, %fd438;
	st.global.f64 	[%rd283], %fd439;
	ld.global.f64 	%fd440, [%rd283+8];
	mul.f64 	%fd441, %fd478, %fd440;
	mul.f64 	%fd442, %fd5, %fd441;
	mul.f64 	%fd443, %fd62, %fd442;
	fma.rn.f64 	%fd444, %fd62, 0d0000000000000000, %fd443;
	st.global.f64 	[%rd283+8], %fd444;
	add.s64 	%rd342, %rd342, 2;
$L__BB0_179:
	and.b64  	%rd284, %rd119, 1;
	setp.eq.b64 	%p115, %rd284, 1;
	not.pred 	%p116, %p115;
	@%p116 bra 	$L__BB0_8;
	add.s64 	%rd285, %rd22, %rd342;
	shl.b64 	%rd286, %rd285, 3;
	add.s64 	%rd287, %rd2, %rd286;
	ld.global.f64 	%fd445, [%rd287];
	mul.f64 	%fd446, %fd478, %fd445;
	mul.f64 	%fd447, %fd5, %fd446;
	mul.f64 	%fd448, %fd62, %fd447;
	fma.rn.f64 	%fd449, %fd62, 0d0000000000000000, %fd448;
	st.global.f64 	[%rd287], %fd449;
	bra.uni 	$L__BB0_8;
$L__BB0_181:
	ld.param.u64 	%rd305, [__attn_f64_param_6];
	ld.param.u64 	%rd302, [__attn_f64_param_5];
	ld.param.u64 	%rd300, [__attn_f64_param_4];
	cvta.to.global.u64 	%rd288, %rd300;
	cvt.u64.u32 	%rd289, %r27;
	mad.lo.s64 	%rd290, %rd315, %rd3, %rd289;
	cvt.u64.u32 	%rd291, %r28;
	mad.lo.s64 	%rd292, %rd305, %rd291, %rd290;
	shl.b64 	%rd293, %rd292, 3;
	add.s64 	%rd294, %rd288, %rd293;
	st.global.f64 	[%rd294], %fd451;
	cvta.to.global.u64 	%rd295, %rd302;
	add.s64 	%rd296, %rd295, %rd293;
	st.global.f64 	[%rd296], %fd450;
$L__BB0_182:
	add.s64 	%rd315, %rd315, 1;
	setp.ne.s64 	%p118, %rd315, %rd18;
	@%p118 bra 	$L__BB0_5;
$L__BB0_183:
	ret;

}


// ===== COMPILED SASS (sm_100) =====

	.target	sm_100

	.elftype	@"ET_EXEC"


//--------------------- .note.nv.tkinfo           --------------------------
	.section	.note.nv.tkinfo,"",@"SHT_NOTE"
	.sectionflags	@"SHF_NOTE_NV_TKINFO"
	.tkinfo
        /*0018*/ 	.word	0x00000002
        /*0030*/ 	.string	""
        /*0030*/ 	.string	"ptxas"
        /*0030*/ 	.string	"Cuda compilation tools, release 13.0, V13.0.88"
        /*0030*/ 	.string	"Build cuda_13.0.r13.0/compiler.36424714_0"
        /*0030*/ 	.string	"-arch sm_100 -m 64 "



//--------------------- .note.nv.cuinfo           --------------------------
	.section	.note.nv.cuinfo,"",@"SHT_NOTE"
	.sectionflags	@"SHF_NOTE_NV_CUINFO"
        /*0018*/ 	.short	0x0002
        /*001a*/ 	.short	0x0064
        /*001c*/ 	.short	0x0082
	.zero		2


//--------------------- .nv.info                  --------------------------
	.section	.nv.info,"",@"SHT_CUDA_INFO"
	.align	4


	//----- nvinfo : EIATTR_REGCOUNT
	.align		4
        /*0000*/ 	.byte	0x04, 0x2f
        /*0002*/ 	.short	(.L_1 - .L_0)
	.align		4
.L_0:
        /*0004*/ 	.word	index@(__attn_f64)
        /*0008*/ 	.word	0x00000038


	//----- nvinfo : EIATTR_FRAME_SIZE
	.align		4
.L_1:
        /*000c*/ 	.byte	0x04, 0x11
        /*000e*/ 	.short	(.L_3 - .L_2)
	.align		4
.L_2:
        /*0010*/ 	.word	index@($__internal_1_$__cuda_sm20_div_u64)
        /*0014*/ 	.word	0x00000000


	//----- nvinfo : EIATTR_FRAME_SIZE
	.align		4
.L_3:
        /*0018*/ 	.byte	0x04, 0x11
        /*001a*/ 	.short	(.L_5 - .L_4)
	.align		4
.L_4:
        /*001c*/ 	.word	index@($__internal_0_$__cuda_sm20_dblrcp_rn_slowpath_v3)
        /*0020*/ 	.word	0x00000000


	//----- nvinfo : EIATTR_FRAME_SIZE
	.align		4
.L_5:
        /*0024*/ 	.byte	0x04, 0x11
        /*0026*/ 	.short	(.L_7 - .L_6)
	.align		4
.L_6:
        /*0028*/ 	.word	index@(__attn_f64)
        /*002c*/ 	.word	0x00000000


	//----- nvinfo : EIATTR_MIN_STACK_SIZE
	.align		4
.L_7:
        /*0030*/ 	.byte	0x04, 0x12
        /*0032*/ 	.short	(.L_9 - .L_8)
	.align		4
.L_8:
        /*0034*/ 	.word	index@(__attn_f64)
        /*0038*/ 	.word	0x00000000
.L_9:


//--------------------- .nv.compat                --------------------------
	.section	.nv.compat,"",@"SHT_CUDA_COMPAT_INFO"
	.align	4
        /*0000*/ 	.byte	0x02, 0x09, 0x00, 0x00, 0x02, 0x02, 0x01, 0x00, 0x02, 0x05, 0x05, 0x00, 0x03, 0x07, 0x01, 0x01
        /*0010*/ 	.byte	0x02, 0x03, 0x00, 0x00, 0x02, 0x06, 0x01, 0x00, 0x04, 0x0b, 0x08, 0x00, 0x01, 0x00, 0x00, 0x00
        /*0020*/ 	.byte	0x00, 0x00, 0x00, 0x00


//--------------------- .nv.info.__attn_f64       --------------------------
	.section	.nv.info.__attn_f64,"",@"SHT_CUDA_INFO"
	.sectionflags	@""
	.align	4


	//----- nvinfo : EIATTR_CUDA_API_VERSION
	.align		4
        /*0000*/ 	.byte	0x04, 0x37
        /*0002*/ 	.short	(.L_11 - .L_10)
.L_10:
        /*0004*/ 	.word	0x00000082


	//----- nvinfo : EIATTR_KPARAM_INFO
	.align		4
.L_11:
        /*0008*/ 	.byte	0x04, 0x17
        /*000a*/ 	.short	(.L_13 - .L_12)
.L_12:
        /*000c*/ 	.word	0x00000000
        /*0010*/ 	.short	0x0010
        /*0012*/ 	.short	0x0080
        /*0014*/ 	.byte	0x00, 0xf0, 0x11, 0x00


	//----- nvinfo : EIATTR_KPARAM_INFO
	.align		4
.L_13:
        /*0018*/ 	.byte	0x04, 0x17
        /*001a*/ 	.short	(.L_15 - .L_14)
.L_14:
        /*001c*/ 	.word	0x00000000
        /*0020*/ 	.short	0x000f
        /*0022*/ 	.short	0x0078
        /*0024*/ 	.byte	0x00, 0xf0, 0x21, 0x00


	//----- nvinfo : EIATTR_KPARAM_INFO
	.align		4
.L_15:
        /*0028*/ 	.byte	0x04, 0x17
        /*002a*/ 	.short	(.L_17 - .L_16)
.L_16:
        /*002c*/ 	.word	0x00000000
        /*0030*/ 	.short	0x000e
        /*0032*/ 	.short	0x0070
        /*0034*/ 	.byte	0x00, 0xf0, 0x21, 0x00


	//----- nvinfo : EIATTR_KPARAM_INFO
	.align		4
.L_17:
        /*0038*/ 	.byte	0x04, 0x17
        /*003a*/ 	.short	(.L_19 - .L_18)
.L_18:
        /*003c*/ 	.word	0x00000000
        /*0040*/ 	.short	0x000d
        /*0042*/ 	.short	0x0068
        /*0044*/ 	.byte	0x00, 0xf0, 0x21, 0x00


	//----- nvinfo : EIATTR_KPARAM_INFO
	.align		4
.L_19:
        /*0048*/ 	.byte	0x04, 0x17
        /*004a*/ 	.short	(.L_21 - .L_20)
.L_20:
        /*004c*/ 	.word	0x00000000
        /*0050*/ 	.short	0x000c
        /*0052*/ 	.short	0x0060
        /*0054*/ 	.byte	0x00, 0xf0, 0x21, 0x00


	//----- nvinfo : EIATTR_KPARAM_INFO
	.align		4
.L_21:
        /*0058*/ 	.byte	0x04, 0x17
        /*005a*/ 	.short	(.L_23 - .L_22)
.L_22:
        /*005c*/ 	.word	0x00000000
        /*0060*/ 	.short	0x000b
        /*0062*/ 	.short	0x0058
        /*0064*/ 	.byte	0x00, 0xf0, 0x21, 0x00


	//----- nvinfo : EIATTR_KPARAM_INFO
	.align		4
.L_23:
        /*0068*/ 	.byte	0x04, 0x17
        /*006a*/ 	.short	(.L_25 - .L_24)
.L_24:
        /*006c*/ 	.word	0x00000000
        /*0070*/ 	.short	0x000a
        /*0072*/ 	.short	0x0050
        /*0074*/ 	.byte	0x00, 0xf0, 0x21, 0x00


	//----- nvinfo : EIATTR_KPARAM_INFO
	.align		4
.L_25:
        /*0078*/ 	.byte	0x04, 0x17
        /*007a*/ 	.short	(.L_27 - .L_26)
.L_26:
        /*007c*/ 	.word	0x00000000
        /*0080*/ 	.short	0x0009
        /*0082*/ 	.short	0x0048
        /*0084*/ 	.byte	0x00, 0xf0, 0x21, 0x00


	//----- nvinfo : EIATTR_KPARAM_INFO
	.align		4
.L_27:
        /*0088*/ 	.byte	0x04, 0x17
        /*008a*/ 	.short	(.L_29 - .L_28)
.L_28:
        /*008c*/ 	.word	0x00000000
        /*0090*/ 	.short	0x0008
        /*0092*/ 	.short	0x0040
        /*0094*/ 	.byte	0x00, 0xf0, 0x21, 0x00


	//----- nvinfo : EIATTR_KPARAM_INFO
	.align		4
.L_29:
        /*0098*/ 	.byte	0x04, 0x17
        /*009a*/ 	.short	(.L_31 - .L_30)
.L_30:
        /*009c*/ 	.word	0x00000000
        /*00a0*/ 	.short	0x0007
        /*00a2*/ 	.short	0x0038
        /*00a4*/ 	.byte	0x00, 0xf0, 0x21, 0x00


	//----- nvinfo : EIATTR_KPARAM_INFO
	.align		4
.L_31:
        /*00a8*/ 	.byte	0x04, 0x17
        /*00aa*/ 	.short	(.L_33 - .L_32)
.L_32:
        /*00ac*/ 	.word	0x00000000
        /*00b0*/ 	.short	0x0006
        /*00b2*/ 	.short	0x0030
        /*00b4*/ 	.byte	0x00, 0xf0, 0x21, 0x00


	//----- nvinfo : EIATTR_KPARAM_INFO
	.align		4
.L_33:
        /*00b8*/ 	.byte	0x04, 0x17
        /*00ba*/ 	.short	(.L_35 - .L_34)
.L_34:
        /*00bc*/ 	.word	0x00000000
        /*00c0*/ 	.short	0x0005
        /*00c2*/ 	.short	0x0028
        /*00c4*/ 	.byte	0x00, 0xf5, 0x21, 0x00


	//----- nvinfo : EIATTR_KPARAM_INFO
	.align		4
.L_35:
        /*00c8*/ 	.byte	0x04, 0x17
        /*00ca*/ 	.short	(.L_37 - .L_36)
.L_36:
        /*00cc*/ 	.word	0x00000000
        /*00d0*/ 	.short	0x0004
        /*00d2*/ 	.short	0x0020
        /*00d4*/ 	.byte	0x00, 0xf5, 0x21, 0x00


	//----- nvinfo : EIATTR_KPARAM_INFO
	.align		4
.L_37:
        /*00d8*/ 	.byte	0x04, 0x17
        /*00da*/ 	.short	(.L_39 - .L_38)
.L_38:
        /*00dc*/ 	.word	0x00000000
        /*00e0*/ 	.short	0x0003
        /*00e2*/ 	.short	0x0018
        /*00e4*/ 	.byte	0x00, 0xf5, 0x21, 0x00


	//----- nvinfo : EIATTR_KPARAM_INFO
	.align		4
.L_39:
        /*00e8*/ 	.byte	0x04, 0x17
        /*00ea*/ 	.short	(.L_41 - .L_40)
.L_40:
        /*00ec*/ 	.word	0x00000000
        /*00f0*/ 	.short	0x0002
        /*00f2*/ 	.short	0x0010
        /*00f4*/ 	.byte	0x00, 0xf5, 0x21, 0x00


	//----- nvinfo : EIATTR_KPARAM_INFO
	.align		4
.L_41:
        /*00f8*/ 	.byte	0x04, 0x17
        /*00fa*/ 	.short	(.L_43 - .L_42)
.L_42:
        /*00fc*/ 	.word	0x00000000
        /*0100*/ 	.short	0x0001
        /*0102*/ 	.short	0x0008
        /*0104*/ 	.byte	0x00, 0xf5, 0x21, 0x00


	//----- nvinfo : EIATTR_KPARAM_INFO
	.align		4
.L_43:
        /*0108*/ 	.byte	0x04, 0x17
        /*010a*/ 	.short	(.L_45 - .L_44)
.L_44:
        /*010c*/ 	.word	0x00000000
        /*0110*/ 	.short	0x0000
        /*0112*/ 	.short	0x0000
        /*0114*/ 	.byte	0x00, 0xf5, 0x21, 0x00


	//----- nvinfo : EIATTR_SPARSE_MMA_MASK
	.align		4
.L_45:
        /*0118*/ 	.byte	0x03, 0x50
        /*011a*/ 	.short	0x0000


	//----- nvinfo : EIATTR_MAXREG_COUNT
	.align		4
        /*011c*/ 	.byte	0x03, 0x1b
        /*011e*/ 	.short	0x00ff


	//----- nvinfo : EIATTR_NUM_BARRIERS
	.align		4
        /*0120*/ 	.byte	0x02, 0x4c
        /*0122*/ 	.byte	0x01
	.zero		1


	//----- nvinfo : EIATTR_EXTERNS
	.align		4
        /*0124*/ 	.byte	0x04, 0x0f
        /*0126*/ 	.short	(.L_47 - .L_46)


	//   ....[0]....
	.align		4
.L_46:
        /*0128*/ 	.word	index@(malloc)


	//----- nvinfo : EIATTR_MERCURY_ISA_VERSION
	.align		4
.L_47:
        /*012c*/ 	.byte	0x03, 0x5f
        /*012e*/ 	.short	0x0101


	//----- nvinfo : EIATTR_VRC_CTA_INIT_COUNT
	.align		4
        /*0130*/ 	.byte	0x02, 0x4a
	.zero		1
	.zero		1


	//----- nvinfo : EIATTR_SYSCALL_OFFSETS
	.align		4
        /*0134*/ 	.byte	0x04, 0x46
        /*0136*/ 	.short	(.L_49 - .L_48)


	//   ....[0]....
.L_48:
        /*0138*/ 	.word	0x000018a0


	//   ....[1]....
        /*013c*/ 	.word	0x00002360


	//----- nvinfo : EIATTR_EXIT_INSTR_OFFSETS
	.align		4
.L_49:
        /*0140*/ 	.byte	0x04, 0x1c
        /*0142*/ 	.short	(.L_51 - .L_50)


	//   ....[0]....
.L_50:
        /*0144*/ 	.word	0x00000240


	//   ....[1]....
        /*0148*/ 	.word	0x000069f0


	//----- nvinfo : EIATTR_CRS_STACK_SIZE
	.align		4
.L_51:
        /*014c*/ 	.byte	0x04, 0x1e
        /*014e*/ 	.short	(.L_53 - .L_52)
.L_52:
        /*0150*/ 	.word	0x00000000


	//----- nvinfo : EIATTR_CBANK_PARAM_SIZE
	.align		4
.L_53:
        /*0154*/ 	.byte	0x03, 0x19
        /*0156*/ 	.short	0x0084


	//----- nvinfo : EIATTR_PARAM_CBANK
	.align		4
        /*0158*/ 	.byte	0x04, 0x0a
        /*015a*/ 	.short	(.L_55 - .L_54)
	.align		4
.L_54:
        /*015c*/ 	.word	index@(.nv.constant0.__attn_f64)
        /*0160*/ 	.short	0x0380
        /*0162*/ 	.short	0x0084


	//----- nvinfo : EIATTR_SW_WAR
	.align		4
.L_55:
        /*0164*/ 	.byte	0x04, 0x36
        /*0166*/ 	.short	(.L_57 - .L_56)
.L_56:
        /*0168*/ 	.word	0x00000008
.L_57:


//--------------------- .nv.callgraph             --------------------------
	.section	.nv.callgraph,"",@"SHT_CUDA_CALLGRAPH"
	.align	4
	.sectionentsize	8
	.align		4
        /*0000*/ 	.word	0x00000000
	.align		4
        /*0004*/ 	.word	0xffffffff
	.align		4
        /*0008*/ 	.word	index@(__attn_f64)
	.align		4
        /*000c*/ 	.word	index@(malloc)
	.align		4
        /*0010*/ 	.word	0x00000000
	.align		4
        /*0014*/ 	.word	0xfffffffe
	.align		4
        /*0018*/ 	.word	0x00000000
	.align		4
        /*001c*/ 	.word	0xfffffffd
	.align		4
        /*0020*/ 	.word	0x00000000
	.align		4
        /*0024*/ 	.word	0xfffffffc


//--------------------- .nv.constant4             --------------------------
	.section	.nv.constant4,"a",@progbits
	.align	8
	.align		8
.nv.constant4:
        /*0000*/ 	.dword	malloc


//--------------------- .text.__attn_f64          --------------------------
	.section	.text.__attn_f64,"ax",@progbits
	.align	128
        .global         __attn_f64
        .type           __attn_f64,@function
        .size           __attn_f64,(.L_x_104 - __attn_f64)
        .other          __attn_f64,@"STO_CUDA_ENTRY STV_DEFAULT"
__attn_f64:
.text.__attn_f64:
[----:B------:R-:W0:Y:S08]  /*0000*/  LDC R1, c[0x0][0x37c] ;  /* 0x0000df00ff017b82 */ /* 0x000e300000000800 */
[----:B------:R-:W1:Y:S01]  /*0010*/  LDC.64 R2, c[0x0][0x3b0] ;  /* 0x0000ec00ff027b82 */ /* 0x000e620000000a00 */
[----:B------:R-:W1:Y:S02]  /*0020*/  LDCU UR44, c[0x0][0x360] ;  /* 0x00006c00ff2c77ac */ /* 0x000e640008000800 */
[----:B-1----:R-:W-:-:S04]  /*0030*/  IADD3 R41, P0, PT, R2, UR44, RZ ;  /* 0x0000002c02297c10 */ /* 0x002fc8000ff1e0ff */
[----:B------:R-:W-:-:S04]  /*0040*/  IADD3 R41, P1, PT, R41, -0x1, RZ ;  /* 0xffffffff29297810 */ /* 0x000fc80007f3e0ff */
[----:B------:R-:W-:-:S04]  /*0050*/  IADD3.X R14, PT, PT, RZ, -0x1, R3, P1, P0 ;  /* 0xffffffffff0e7810 */ /* 0x000fc80000fe0403 */
[----:B------:R-:W-:-:S13]  /*0060*/  ISETP.NE.U32.AND P0, PT, R14, RZ, PT ;  /* 0x000000ff0e00720c */ /* 0x000fda0003f05070 */
[----:B0-----:R-:W-:Y:S05]  /*0070*/  @P0 BRA `(.L_x_0) ;  /* 0x0000000000500947 */ /* 0x001fea0003800000 */
[----:B------:R-:W0:Y:S01]  /*0080*/  I2F.U32.RP R0, UR44 ;  /* 0x0000002c00007d06 */ /* 0x000e220008209000 */
[----:B------:R-:W-:-:S07]  /*0090*/  ISETP.NE.U32.AND P2, PT, RZ, UR44, PT ;  /* 0x0000002cff007c0c */ /* 0x000fce000bf45070 */
[----:B0-----:R-:W0:Y:S02]  /*00a0*/  MUFU.RCP R0, R0 ;  /* 0x0000000000007308 */ /* 0x001e240000001000 */
[----:B0-----:R-:W-:-:S06]  /*00b0*/  VIADD R2, R0, 0xffffffe ;  /* 0x0ffffffe00027836 */ /* 0x001fcc0000000000 */
[----:B------:R0:W1:Y:S02]  /*00c0*/  F2I.FTZ.U32.TRUNC.NTZ R3, R2 ;  /* 0x0000000200037305 */ /* 0x000064000021f000 */
[----:B0-----:R-:W-:Y:S02]  /*00d0*/  IMAD.MOV.U32 R2, RZ, RZ, RZ ;  /* 0x000000ffff027224 */ /* 0x001fe400078e00ff */
[----:B-1----:R-:W-:-:S04]  /*00e0*/  IMAD.MOV R5, RZ, RZ, -R3 ;  /* 0x000000ffff057224 */ /* 0x002fc800078e0a03 */
[----:B------:R-:W-:-:S04]  /*00f0*/  IMAD R5, R5, UR44, RZ ;  /* 0x0000002c05057c24 */ /* 0x000fc8000f8e02ff */
[----:B------:R-:W-:-:S04]  /*0100*/  IMAD.HI.U32 R4, R3, R5, R2 ;  /* 0x0000000503047227 */ /* 0x000fc800078e0002 */
[----:B------:R-:W-:Y:S02]  /*0110*/  IMAD.MOV.U32 R5, RZ, RZ, RZ ;  /* 0x000000ffff057224 */ /* 0x000fe400078e00ff */
[----:B------:R-:W-:-:S04]  /*0120*/  IMAD.HI.U32 R4, R4, R41, RZ ;  /* 0x0000002904047227 */ /* 0x000fc800078e00ff */
[----:B------:R-:W-:-:S04]  /*0130*/  IMAD.MOV R6, RZ, RZ, -R4 ;  /* 0x000000ffff067224 */ /* 0x000fc800078e0a04 */
[----:B------:R-:W-:-:S05]  /*0140*/  IMAD R3, R6, UR44, R41 ;  /* 0x0000002c06037c24 */ /* 0x000fca000f8e0229 */
[----:B------:R-:W-:-:S13]  /*0150*/  ISETP.GE.U32.AND P0, PT, R3, UR44, PT ;  /* 0x0000002c03007c0c */ /* 0x000fda000bf06070 */
[----:B------:R-:W-:Y:S02]  /*0160*/  @P0 VIADD R3, R3, -UR44 ;  /* 0x8000002c03030c36 */ /* 0x000fe40008000000 */
[----:B------:R-:W-:-:S03]  /*0170*/  @P0 VIADD R4, R4, 0x1 ;  /* 0x0000000104040836 */ /* 0x000fc60000000000 */
[----:B------:R-:W-:-:S13]  /*0180*/  ISETP.GE.U32.AND P1, PT, R3, UR44, PT ;  /* 0x0000002c03007c0c */ /* 0x000fda000bf26070 */
[----:B------:R-:W-:Y:S01]  /*0190*/  @P1 VIADD R4, R4, 0x1 ;  /* 0x0000000104041836 */ /* 0x000fe20000000000 */
[----:B------:R-:W-:Y:S01]  /*01a0*/  @!P2 LOP3.LUT R4, RZ, UR44, RZ, 0x33, !PT ;  /* 0x0000002cff04ac12 */ /* 0x000fe2000f8e33ff */
[----:B------:R-:W-:Y:S06]  /*01b0*/  BRA `(.L_x_1) ;  /* 0x0000000000187947 */ /* 0x000fec0003800000 */
.L_x_0:
[----:B------:R-:W-:Y:S01]  /*01c0*/  IMAD.U32 R15, RZ, RZ, UR44 ;  /* 0x0000002cff0f7e24 */ /* 0x000fe2000f8e00ff */
[----:B------:R-:W-:Y:S01]  /*01d0*/  MOV R6, 0x200 ;  /* 0x0000020000067802 */ /* 0x000fe20000000f00 */
[----:B------:R-:W-:-:S07]  /*01e0*/  IMAD.MOV.U32 R7, RZ, RZ, RZ ;  /* 0x000000ffff077224 */ /* 0x000fce00078e00ff */
[----:B------:R-:W-:Y:S05]  /*01f0*/  CALL.REL.NOINC `($__internal_1_$__cuda_sm20_div_u64) ;  /* 0x0000006800a87944 */ /* 0x000fea0003c00000 */
[----:B------:R-:W-:Y:S02]  /*0200*/  IMAD.MOV.U32 R4, RZ, RZ, R10 ;  /* 0x000000ffff047224 */ /* 0x000fe400078e000a */
[----:B------:R-:W-:-:S07]  /*0210*/  IMAD.MOV.U32 R5, RZ, RZ, R11 ;  /* 0x000000ffff057224 */ /* 0x000fce00078e000b */
.L_x_1:
[----:B------:R-:W-:-:S04]  /*0220*/  ISETP.GE.U32.AND P0, PT, R41, UR44, PT ;  /* 0x0000002c29007c0c */ /* 0x000fc8000bf06070 */
[----:B------:R-:W-:-:S13]  /*0230*/  ISETP.GE.U32.AND.EX P0, PT, R14, RZ, PT, P0 ;  /* 0x000000ff0e00720c */ /* 0x000fda0003f06100 */
[----:B------:R-:W-:Y:S05]  /*0240*/  @!P0 EXIT ;  /* 0x000000000000894d */ /* 0x000fea0003800000 */
[----:B------:R-:W0:Y:S01]  /*0250*/  S2UR UR5, SR_CgaCtaId ;  /* 0x00000000000579c3 */ /* 0x000e220000008800 */
[----:B------:R-:W-:Y:S01]  /*0260*/  UMOV UR4, 0x400 ;  /* 0x0000040000047882 */ /* 0x000fe20000000000 */
[----:B------:R-:W1:Y:S01]  /*0270*/  S2R R40, SR_TID.X ;  /* 0x0000000000287919 */ /* 0x000e620000002100 */
[----:B------:R-:W2:Y:S01]  /*0280*/  LDCU UR40, c[0x0][0x3c8] ;  /* 0x00007900ff2877ac */ /* 0x000ea20008000800 */
[C---:B------:R-:W-:Y:S01]  /*0290*/  ISETP.GT.U32.AND P0, PT, R4.reuse, 0x1, PT ;  /* 0x000000010400780c */ /* 0x040fe20003f04070 */
[----:B------:R-:W-:Y:S01]  /*02a0*/  BSSY.RECONVERGENT B7, `(.L_x_2) ;  /* 0x0000674000077945 */ /* 0x000fe20003800200 */
[----:B------:R-:W-:Y:S01]  /*02b0*/  CS2R R32, SRZ ;  /* 0x0000000000207805 */ /* 0x000fe2000001ff00 */
[----:B------:R-:W3:Y:S01]  /*02c0*/  LDCU.64 UR38, c[0x0][0x3b8] ;  /* 0x00007700ff2677ac */ /* 0x000ee20008000a00 */
[----:B------:R-:W-:Y:S01]  /*02d0*/  ISETP.GT.U32.AND.EX P0, PT, R5, RZ, PT, P0 ;  /* 0x000000ff0500720c */ /* 0x000fe20003f04100 */
[----:B------:R-:W4:Y:S03]  /*02e0*/  LDCU.64 UR36, c[0x0][0x358] ;  /* 0x00006b00ff2477ac */ /* 0x000f260008000a00 */
[----:B------:R-:W-:-:S02]  /*02f0*/  SEL R16, R4, 0x1, P0 ;  /* 0x0000000104107807 */ /* 0x000fc40000000000 */
[----:B------:R-:W-:Y:S01]  /*0300*/  SEL R17, R5, RZ, P0 ;  /* 0x000000ff05117207 */ /* 0x000fe20000000000 */
[----:B--2---:R-:W-:Y:S02]  /*0310*/  ULOP3.LUT UR51, UR40, 0x3, URZ, 0xc0, !UPT ;  /* 0x0000000328337892 */ /* 0x004fe4000f8ec0ff */
[----:B------:R-:W-:Y:S02]  /*0320*/  ULOP3.LUT UR50, UR40, 0xfffffffe, URZ, 0xc0, !UPT ;  /* 0xfffffffe28327892 */ /* 0x000fe4000f8ec0ff */
[----:B0-----:R-:W-:Y:S01]  /*0330*/  ULEA UR4, UR5, UR4, 0x18 ;  /* 0x0000000405047291 */ /* 0x001fe2000f8ec0ff */
[----:B------:R-:W0:Y:S01]  /*0340*/  S2UR UR5, SR_CTAID.X ;  /* 0x00000000000579c3 */ /* 0x000e220000002500 */
[----:B---3--:R-:W-:Y:S02]  /*0350*/  UIMAD UR49, UR40, UR38, URZ ;  /* 0x00000026283172a4 */ /* 0x008fe4000f8e02ff */
[----:B------:R-:W-:Y:S02]  /*0360*/  UIADD3 UR48, UP0, UPT, UR38, -0x1, URZ ;  /* 0xffffffff26307890 */ /* 0x000fe4000ff1e0ff */
[----:B------:R-:W-:Y:S01]  /*0370*/  MOV R2, UR4 ;  /* 0x0000000400027c02 */ /* 0x000fe20008000f00 */
[----:B------:R-:W-:-:S02]  /*0380*/  ULOP3.LUT UR47, UR38, 0x7, URZ, 0xc0, !UPT ;  /* 0x00000007262f7892 */ /* 0x000fc4000f8ec0ff */
[----:B------:R-:W-:Y:S01]  /*0390*/  ULOP3.LUT UR46, UR38, 0x3, URZ, 0xc0, !UPT ;  /* 0x00000003262e7892 */ /* 0x000fe2000f8ec0ff */
[----:B------:R-:W-:Y:S01]  /*03a0*/  R2UR UR41, R2 ;  /* 0x00000000022972ca */ /* 0x000fe200000e0000 */
[----:B------:R-:W-:Y:S02]  /*03b0*/  ULOP3.LUT UR45, UR38, 0xfffffff8, URZ, 0xc0, !UPT ;  /* 0xfffffff8262d7892 */ /* 0x000fe4000f8ec0ff */
[----:B------:R-:W-:Y:S02]  /*03c0*/  ULOP3.LUT UR38, UR38, 0xfffffff0, URZ, 0xc0, !UPT ;  /* 0xfffffff026267892 */ /* 0x000fe4000f8ec0ff */
[----:B------:R-:W-:Y:S02]  /*03d0*/  UIADD3.X UR39, UPT, UPT, UR39, -0x1, URZ, UP0, !UPT ;  /* 0xffffffff27277890 */ /* 0x000fe400087fe4ff */
[----:B------:R-:W-:-:S06]  /*03e0*/  ULOP3.LUT UR40, UR40, 0xfffffff8, URZ, 0xc0, !UPT ;  /* 0xfffffff828287892 */ /* 0x000fcc000f8ec0ff */
[----:B------:R-:W-:Y:S01]  /*03f0*/  ULEA UR41, UR49, UR41, 0x3 ;  /* 0x0000002931297291 */ /* 0x000fe2000f8e18ff */
[----:B01--4-:R-:W-:-:S11]  /*0400*/  IMAD.U32 R34, RZ, RZ, UR5 ;  /* 0x00000005ff227e24 */ /* 0x013fd6000f8e00ff */
.L_x_97:
[----:B0-----:R-:W0:Y:S01]  /*0410*/  LDC.64 R8, c[0x0][0x3b0] ;  /* 0x0000ec00ff087b82 */ /* 0x001e220000000a00 */
[----:B------:R-:W-:Y:S01]  /*0420*/  IMAD.MOV.U32 R41, RZ, RZ, RZ ;  /* 0x000000ffff297224 */ /* 0x000fe200078e00ff */
[----:B------:R-:W-:Y:S01]  /*0430*/  BSSY.RECONVERGENT B6, `(.L_x_3) ;  /* 0x0000655000067945 */ /* 0x000fe20003800200 */
[----:B------:R-:W-:Y:S02]  /*0440*/  IMAD R3, R32, UR44, RZ ;  /* 0x0000002c20037c24 */ /* 0x000fe4000f8e02ff */
[----:B------:R-:W-:-:S04]  /*0450*/  IMAD.WIDE.U32 R24, R33, UR44, R40 ;  /* 0x0000002c21187c25 */ /* 0x000fc8000f8e0028 */
[----:B------:R-:W-:Y:S01]  /*0460*/  IMAD.IADD R6, R25, 0x1, R3 ;  /* 0x0000000119067824 */ /* 0x000fe200078e0203 */
[----:B0-----:R-:W-:-:S04]  /*0470*/  ISETP.GE.U32.AND P0, PT, R24, R8, PT ;  /* 0x000000081800720c */ /* 0x001fc80003f06070 */
[----:B------:R-:W-:-:S13]  /*0480*/  ISETP.GE.U32.AND.EX P0, PT, R6, R9, PT, P0 ;  /* 0x000000090600720c */ /* 0x000fda0003f06100 */
[----:B------:R-:W-:Y:S05]  /*0490*/  @P0 BRA `(.L_x_4) ;  /* 0x0000006400380947 */ /* 0x000fea0003800000 */
[----:B------:R-:W0:Y:S01]  /*04a0*/  LDCU.128 UR4, c[0x0][0x3a0] ;  /* 0x00007400ff0477ac */ /* 0x000e220008000c00 */
[----:B------:R-:W-:-:S04]  /*04b0*/  IMAD.WIDE.U32 R4, R34, R8, RZ ;  /* 0x0000000822047225 */ /* 0x000fc800078e00ff */
[----:B------:R-:W-:Y:S01]  /*04c0*/  IMAD R5, R34, R9, R5 ;  /* 0x0000000922057224 */ /* 0x000fe200078e0205 */
[----:B------:R-:W-:-:S05]  /*04d0*/  IADD3 R0, P0, PT, R24, R4, RZ ;  /* 0x0000000418007210 */ /* 0x000fca0007f1e0ff */
[----:B------:R-:W-:Y:S02]  /*04e0*/  IMAD.SHL.U32 R22, R0, 0x8, RZ ;  /* 0x0000000800167824 */ /* 0x000fe400078e00ff */
[----:B------:R-:W-:-:S03]  /*04f0*/  IMAD.X R3, R5, 0x1, R6, P0 ;  /* 0x0000000105037824 */ /* 0x000fc600000e0606 */
[----:B0-----:R-:W-:Y:S02]  /*0500*/  IADD3 R18, P0, PT, R22, UR4, RZ ;  /* 0x0000000416127c10 */ /* 0x001fe4000ff1e0ff */
[----:B------:R-:W-:Y:S02]  /*0510*/  SHF.L.U64.HI R0, R0, 0x3, R3 ;  /* 0x0000000300007819 */ /* 0x000fe40000010203 */
[----:B------:R-:W-:Y:S02]  /*0520*/  IADD3 R22, P1, PT, R22, UR6, RZ ;  /* 0x0000000616167c10 */ /* 0x000fe4000ff3e0ff */
[C---:B------:R-:W-:Y:S01]  /*0530*/  IADD3.X R19, PT, PT, R0.reuse, UR5, RZ, P0, !PT ;  /* 0x0000000500137c10 */ /* 0x040fe200087fe4ff */
[----:B------:R-:W0:Y:S01]  /*0540*/  LDCU.64 UR4, c[0x0][0x3c0] ;  /* 0x00007800ff0477ac */ /* 0x000e220008000a00 */
[----:B------:R-:W-:Y:S01]  /*0550*/  IADD3.X R23, PT, PT, R0, UR7, RZ, P1, !PT ;  /* 0x0000000700177c10 */ /* 0x000fe20008ffe4ff */
[----:B------:R-:W1:Y:S03]  /*0560*/  LDCU.64 UR6, c[0x0][0x3b8] ;  /* 0x00007700ff0677ac */ /* 0x000e660008000a00 */
[----:B------:R-:W5:Y:S04]  /*0570*/  LDG.E.64 R18, desc[UR36][R18.64] ;  /* 0x0000002412127981 */ /* 0x000f68000c1e1b00 */
[----:B------:R-:W5:Y:S01]  /*0580*/  LDG.E.64 R22, desc[UR36][R22.64] ;  /* 0x0000002416167981 */ /* 0x000f62000c1e1b00 */
[----:B0-----:R-:W-:Y:S01]  /*0590*/  UISETP.NE.U32.AND UP0, UPT, UR4, URZ, UPT ;  /* 0x000000ff0400728c */ /* 0x001fe2000bf05070 */
[----:B-1----:R-:W-:-:S03]  /*05a0*/  IMAD R5, R5, UR6, RZ ;  /* 0x0000000605057c24 */ /* 0x002fc6000f8e02ff */
[----:B------:R-:W-:Y:S01]  /*05b0*/  UISETP.NE.AND.EX UP0, UPT, UR5, URZ, UPT, UP0 ;  /* 0x000000ff0500728c */ /* 0x000fe2000bf05300 */
[C---:B------:R-:W-:Y:S02]  /*05c0*/  IMAD R3, R4.reuse, UR7, R5 ;  /* 0x0000000704037c24 */ /* 0x040fe4000f8e0205 */
[----:B------:R-:W-:-:S04]  /*05d0*/  IMAD.WIDE.U32 R4, R4, UR6, RZ ;  /* 0x0000000604047c25 */ /* 0x000fc8000f8e00ff */
[----:B------:R-:W-:Y:S02]  /*05e0*/  IMAD.IADD R5, R5, 0x1, R3 ;  /* 0x0000000105057824 */ /* 0x000fe400078e0203 */
[----:B------:R-:W-:-:S04]  /*05f0*/  IMAD R3, R6, UR6, RZ ;  /* 0x0000000606037c24 */ /* 0x000fc8000f8e02ff */
[C---:B------:R-:W-:Y:S02]  /*0600*/  IMAD R3, R24.reuse, UR7, R3 ;  /* 0x0000000718037c24 */ /* 0x040fe4000f8e0203 */
[----:B------:R-:W-:Y:S01]  /*0610*/  IMAD.WIDE.U32 R24, R24, UR6, R4 ;  /* 0x0000000618187c25 */ /* 0x000fe2000f8e0004 */
[----:B------:R-:W-:Y:S06]  /*0620*/  BRA.U !UP0, `(.L_x_5) ;  /* 0x0000006108947547 */ /* 0x000fec000b800000 */
[----:B------:R-:W-:Y:S01]  /*0630*/  IMAD.IADD R35, R25, 0x1, R3 ;  /* 0x0000000119237824 */ /* 0x000fe200078e0203 */
[----:B------:R-:W-:-:S07]  /*0640*/  CS2R R36, SRZ ;  /* 0x0000000000247805 */ /* 0x000fce000001ff00 */
.L_x_96:
[----:B0-----:R-:W0:Y:S01]  /*0650*/  LDCU.128 UR4, c[0x0][0x3c0] ;  /* 0x00007800ff0477ac */ /* 0x001e220008000c00 */
[----:B-----5:R-:W-:Y:S01]  /*0660*/  IMAD.MOV.U32 R28, RZ, RZ, R18 ;  /* 0x000000ffff1c7224 */ /* 0x020fe200078e0012 */
[----:B------:R-:W-:Y:S01]  /*0670*/  MOV R29, R19 ;  /* 0x00000013001d7202 */ /* 0x000fe20000000f00 */
[----:B------:R-:W-:Y:S02]  /*0680*/  IMAD.MOV.U32 R30, RZ, RZ, R22 ;  /* 0x000000ffff1e7224 */ /* 0x000fe400078e0016 */
[----:B------:R-:W-:Y:S02]  /*0690*/  IMAD.MOV.U32 R31, RZ, RZ, R23 ;  /* 0x000000ffff1f7224 */ /* 0x000fe400078e0017 */
[----:B0-----:R-:W-:Y:S02]  /*06a0*/  IMAD R3, R37, UR6, RZ ;  /* 0x0000000625037c24 */ /* 0x001fe4000f8e02ff */
[----:B------:R-:W-:-:S04]  /*06b0*/  IMAD.WIDE.U32 R26, R36, UR6, RZ ;  /* 0x00000006241a7c25 */ /* 0x000fc8000f8e00ff */
[----:B------:R-:W-:Y:S01]  /*06c0*/  IMAD R3, R36, UR7, R3 ;  /* 0x0000000724037c24 */ /* 0x000fe2000f8e0203 */
[----:B-123--:R-:W-:Y:S02]  /*06d0*/  IADD3 R5, P3, PT, R26, UR6, RZ ;  /* 0x000000061a057c10 */ /* 0x00efe4000ff7e0ff */
[----:B------:R-:W-:Y:S01]  /*06e0*/  IADD3 R4, P4, PT, R40, R26, RZ ;  /* 0x0000001a28047210 */ /* 0x000fe20007f9e0ff */
[----:B------:R-:W-:Y:S01]  /*06f0*/  IMAD.IADD R39, R27, 0x1, R3 ;  /* 0x000000011b277824 */ /* 0x000fe200078e0203 */
[----:B------:R-:W-:Y:S02]  /*0700*/  IADD3 R36, P2, PT, R36, 0x1, RZ ;  /* 0x0000000124247810 */ /* 0x000fe40007f5e0ff */
[----:B------:R-:W-:Y:S01]  /*0710*/  ISETP.GE.U32.AND P0, PT, R4, R5, PT ;  /* 0x000000050400720c */ /* 0x000fe20003f06070 */
[----:B------:R-:W-:Y:S01]  /*0720*/  IMAD.X R5, RZ, RZ, R39, P4 ;  /* 0x000000ffff057224 */ /* 0x000fe200020e0627 */
[----:B------:R-:W-:Y:S01]  /*0730*/  IADD3.X R0, PT, PT, R39, UR7, RZ, P3, !PT ;  /* 0x0000000727007c10 */ /* 0x000fe20009ffe4ff */
[----:B------:R-:W-:Y:S01]  /*0740*/  IMAD.X R37, RZ, RZ, R37, P2 ;  /* 0x000000ffff257224 */ /* 0x000fe200010e0625 */
[----:B------:R-:W-:-:S02]  /*0750*/  ISETP.NE.U32.AND P1, PT, R36, UR4, PT ;  /* 0x0000000424007c0c */ /* 0x000fc4000bf25070 */
[----:B------:R-:W-:Y:S02]  /*0760*/  ISETP.GE.U32.AND.EX P0, PT, R5, R0, PT, P0 ;  /* 0x000000000500720c */ /* 0x000fe40003f06100 */
[----:B------:R-:W-:-:S04]  /*0770*/  ISETP.NE.AND.EX P1, PT, R37, UR5, PT, P1 ;  /* 0x0000000525007c0c */ /* 0x000fc8000bf25310 */
[----:B------:R-:W-:-:S07]  /*0780*/  P2R R38, PR, RZ, 0x2 ;  /* 0x00000002ff267803 */ /* 0x000fce0000000000 */
[----:B------:R-:W-:Y:S05]  /*0790*/  @P0 BRA `(.L_x_6) ;  /* 0x00000010000c0947 */ /* 0x000fea0003800000 */
[----:B------:R-:W0:Y:S01]  /*07a0*/  LDCU UR4, c[0x0][0x3d4] ;  /* 0x00007a80ff0477ac */ /* 0x000e220008000800 */
[----:B------:R-:W-:Y:S01]  /*07b0*/  IMAD.MOV.U32 R0, RZ, RZ, R40 ;  /* 0x000000ffff007224 */ /* 0x000fe200078e0028 */
[----:B0-----:R-:W-:-:S09]  /*07c0*/  UISETP.NE.U32.AND UP0, UPT, UR4, URZ, UPT ;  /* 0x000000ff0400728c */ /* 0x001fd2000bf05070 */
[----:B------:R-:W-:Y:S05]  /*07d0*/  BRA.U UP0, `(.L_x_7) ;  /* 0x0000000100547547 */ /* 0x000fea000b800000 */
[----:B------:R-:W0:Y:S02]  /*07e0*/  LDCU UR4, c[0x0][0x3d0] ;  /* 0x00007a00ff0477ac */ /* 0x000e240008000800 */
[----:B0-----:R-:W0:Y:S01]  /*07f0*/  I2F.U32.RP R3, UR4 ;  /* 0x0000000400037d06 */ /* 0x001e220008209000 */
[----:B------:R-:W-:-:S07]  /*0800*/  ISETP.NE.U32.AND P2, PT, RZ, UR4, PT ;  /* 0x00000004ff007c0c */ /* 0x000fce000bf45070 */
[----:B0-----:R-:W0:Y:S02]  /*0810*/  MUFU.RCP R3, R3 ;  /* 0x0000000300037308 */ /* 0x001e240000001000 */
[----:B0-----:R-:W-:-:S06]  /*0820*/  VIADD R6, R3, 0xffffffe ;  /* 0x0ffffffe03067836 */ /* 0x001fcc0000000000 */
[----:B------:R0:W1:Y:S02]  /*0830*/  F2I.FTZ.U32.TRUNC.NTZ R7, R6 ;  /* 0x0000000600077305 */ /* 0x000064000021f000 */
[----:B0-----:R-:W-:Y:S02]  /*0840*/  IMAD.MOV.U32 R6, RZ, RZ, RZ ;  /* 0x000000ffff067224 */ /* 0x001fe400078e00ff */
[----:B-1----:R-:W-:-:S04]  /*0850*/  IMAD.MOV R9, RZ, RZ, -R7 ;  /* 0x000000ffff097224 */ /* 0x002fc800078e0a07 */
[----:B------:R-:W-:-:S04]  /*0860*/  IMAD R9, R9, UR4, RZ ;  /* 0x0000000409097c24 */ /* 0x000fc8000f8e02ff */
[----:B------:R-:W-:-:S06]  /*0870*/  IMAD.HI.U32 R7, R7, R9, R6 ;  /* 0x0000000907077227 */ /* 0x000fcc00078e0006 */
[----:B------:R-:W-:-:S04]  /*0880*/  IMAD.HI.U32 R6, R7, R34, RZ ;  /* 0x0000002207067227 */ /* 0x000fc800078e00ff */
[----:B------:R-:W-:-:S04]  /*0890*/  IMAD.MOV R7, RZ, RZ, -R6 ;  /* 0x000000ffff077224 */ /* 0x000fc800078e0a06 */
[----:B------:R-:W-:-:S05]  /*08a0*/  IMAD R7, R7, UR4, R34 ;  /* 0x0000000407077c24 */ /* 0x000fca000f8e0222 */
[----:B------:R-:W-:-:S13]  /*08b0*/  ISETP.GE.U32.AND P0, PT, R7, UR4, PT ;  /* 0x0000000407007c0c */ /* 0x000fda000bf06070 */
[----:B------:R-:W-:Y:S02]  /*08c0*/  @P0 VIADD R7, R7, -UR4 ;  /* 0x8000000407070c36 */ /* 0x000fe40008000000 */
[----:B------:R-:W-:-:S03]  /*08d0*/  @P0 VIADD R6, R6, 0x1 ;  /* 0x0000000106060836 */ /* 0x000fc60000000000 */
[----:B------:R-:W-:Y:S01]  /*08e0*/  ISETP.GE.U32.AND P1, PT, R7, UR4, PT ;  /* 0x0000000407007c0c */ /* 0x000fe2000bf26070 */
[----:B------:R-:W-:-:S12]  /*08f0*/  IMAD.MOV.U32 R7, RZ, RZ, RZ ;  /* 0x000000ffff077224 */ /* 0x000fd800078e00ff */
[----:B------:R-:W-:Y:S01]  /*0900*/  @P1 VIADD R6, R6, 0x1 ;  /* 0x0000000106061836 */ /* 0x000fe20000000000 */
[----:B------:R-:W-:Y:S01]  /*0910*/  @!P2 LOP3.LUT R6, RZ, UR4, RZ, 0x33, !PT ;  /* 0x00000004ff06ac12 */ /* 0x000fe2000f8e33ff */
[----:B------:R-:W-:Y:S06]  /*0920*/  BRA `(.L_x_8) ;  /* 0x00000000002c7947 */ /* 0x000fec0003800000 */
.L_x_7:
[----:B------:R-:W0:Y:S01]  /*0930*/  S2UR UR6, SR_CTAID.X ;  /* 0x00000000000679c3 */ /* 0x000e220000002500 */
[----:B------:R-:W1:Y:S01]  /*0940*/  LDCU.64 UR4, c[0x0][0x3d0] ;  /* 0x00007a00ff0477ac */ /* 0x000e620008000a00 */
[----:B------:R-:W-:Y:S01]  /*0950*/  IMAD.MOV.U32 R14, RZ, RZ, RZ ;  /* 0x000000ffff0e7224 */ /* 0x000fe200078e00ff */
[----:B------:R-:W-:Y:S01]  /*0960*/  MOV R6, 0x9c0 ;  /* 0x000009c000067802 */ /* 0x000fe20000000f00 */
[----:B-1----:R-:W-:Y:S02]  /*0970*/  IMAD.U32 R15, RZ, RZ, UR4 ;  /* 0x00000004ff0f7e24 */ /* 0x002fe4000f8e00ff */
[----:B------:R-:W-:Y:S01]  /*0980*/  IMAD.U32 R7, RZ, RZ, UR5 ;  /* 0x00000005ff077e24 */ /* 0x000fe2000f8e00ff */
[----:B0-----:R-:W-:-:S05]  /*0990*/  MOV R34, UR6 ;  /* 0x0000000600227c02 */ /* 0x001fca0008000f00 */
[----:B------:R-:W-:-:S07]  /*09a0*/  IMAD.MOV.U32 R41, RZ, RZ, R34 ;  /* 0x000000ffff297224 */ /* 0x000fce00078e0022 */
[----:B------:R-:W-:Y:S05]  /*09b0*/  CALL.REL.NOINC `($__internal_1_$__cuda_sm20_div_u64) ;  /* 0x0000006000b87944 */ /* 0x000fea0003c00000 */
[----:B------:R-:W-:Y:S02]  /*09c0*/  IMAD.MOV.U32 R6, RZ, RZ, R10 ;  /* 0x000000ffff067224 */ /* 0x000fe400078e000a */
[----:B------:R-:W-:-:S07]  /*09d0*/  IMAD.MOV.U32 R7, RZ, RZ, R11 ;  /* 0x000000ffff077224 */ /* 0x000fce00078e000b */
.L_x_8:
[----:B------:R-:W0:Y:S02]  /*09e0*/  LDCU.64 UR4, c[0x0][0x3b8] ;  /* 0x00007700ff0477ac */ /* 0x000e240008000a00 */
[----:B0-----:R-:W-:-:S04]  /*09f0*/  UISETP.NE.U32.AND UP0, UPT, UR4, URZ, UPT ;  /* 0x000000ff0400728c */ /* 0x001fc8000bf05070 */
[----:B------:R-:W-:-:S09]  /*0a00*/  UISETP.NE.AND.EX UP0, UPT, UR5, URZ, UPT, UP0 ;  /* 0x000000ff0500728c */ /* 0x000fd2000bf05300 */
[----:B------:R-:W-:Y:S05]  /*0a10*/  BRA.U !UP0, `(.L_x_6) ;  /* 0x0000000d086c7547 */ /* 0x000fea000b800000 */
[----:B------:R-:W0:Y:S02]  /*0a20*/  LDCU.64 UR4, c[0x0][0x3f8] ;  /* 0x00007f00ff0477ac */ /* 0x000e240008000a00 */
[----:B0-----:R-:W-:Y:S02]  /*0a30*/  IMAD R3, R7, UR4, RZ ;  /* 0x0000000407037c24 */ /* 0x001fe4000f8e02ff */
[----:B------:R-:W-:-:S04]  /*0a40*/  IMAD.WIDE.U32 R8, R6, UR4, RZ ;  /* 0x0000000406087c25 */ /* 0x000fc8000f8e00ff */
[----:B------:R-:W-:-:S04]  /*0a50*/  IMAD R3, R6, UR5, R3 ;  /* 0x0000000506037c24 */ /* 0x000fc8000f8e0203 */
[----:B------:R-:W-:-:S07]  /*0a60*/  IMAD.IADD R3, R9, 0x1, R3 ;  /* 0x0000000109037824 */ /* 0x000fce00078e0203 */
.L_x_17:
[----:B0-----:R-:W0:Y:S01]  /*0a70*/  LDCU UR4, c[0x0][0x3cc] ;  /* 0x00007980ff0477ac */ /* 0x001e220008000800 */
[----:B------:R-:W-:Y:S01]  /*0a80*/  BSSY.RECONVERGENT B0, `(.L_x_9) ;  /* 0x000002d000007945 */ /* 0x000fe20003800200 */
[----:B0-----:R-:W-:-:S04]  /*0a90*/  LOP3.LUT R6, R5, UR4, RZ, 0xfc, !PT ;  /* 0x0000000405067c12 */ /* 0x001fc8000f8efcff */
[----:B------:R-:W-:-:S13]  /*0aa0*/  ISETP.NE.U32.AND P0, PT, R6, RZ, PT ;  /* 0x000000ff0600720c */ /* 0x000fda0003f05070 */
[----:B-123--:R-:W-:Y:S05]  /*0ab0*/  @P0 BRA `(.L_x_10) ;  /* 0x0000000000600947 */ /* 0x00efea0003800000 */
[----:B------:R-:W0:Y:S01]  /*0ac0*/  LDCU UR4, c[0x0][0x3c8] ;  /* 0x00007900ff0477ac */ /* 0x000e220008000800 */
[----:B------:R-:W-:Y:S01]  /*0ad0*/  IMAD.MOV.U32 R14, RZ, RZ, RZ ;  /* 0x000000ffff0e7224 */ /* 0x000fe200078e00ff */
        /* <DEDUP_REMOVED lines=13> */
[----:B------:R-:W-:Y:S01]  /*0bb0*/  @P0 IADD3 R7, PT, PT, R7, -UR4, RZ ;  /* 0x8000000407070c10 */ /* 0x000fe2000fffe0ff */
[----:B------:R-:W-:-:S03]  /*0bc0*/  @P0 VIADD R6, R6, 0x1 ;  /* 0x0000000106060836 */ /* 0x000fc60000000000 */
[----:B------:R-:W-:Y:S01]  /*0bd0*/  ISETP.GE.U32.AND P1, PT, R7, UR4, PT ;  /* 0x0000000407007c0c */ /* 0x000fe2000bf26070 */
[----:B------:R-:W-:-:S12]  /*0be0*/  IMAD.MOV.U32 R7, RZ, RZ, RZ ;  /* 0x000000ffff077224 */ /* 0x000fd800078e00ff */
[----:B------:R-:W-:Y:S01]  /*0bf0*/  @P1 VIADD R6, R6, 0x1 ;  /* 0x0000000106061836 */ /* 0x000fe20000000000 */
[----:B------:R-:W-:-:S05]  /*0c00*/  @!P2 LOP3.LUT R6, RZ, UR4, RZ, 0x33, !PT ;  /* 0x00000004ff06ac12 */ /* 0x000fca000f8e33ff */
[----:B------:R-:W-:-:S04]  /*0c10*/  IMAD.MOV R15, RZ, RZ, -R6 ;  /* 0x000000ffff0f7224 */ /* 0x000fc800078e0a06 */
[----:B------:R-:W-:Y:S01]  /*0c20*/  IMAD R15, R15, UR4, R4 ;  /* 0x000000040f0f7c24 */ /* 0x000fe2000f8e0204 */
[----:B------:R-:W-:Y:S06]  /*0c30*/  BRA `(.L_x_11) ;  /* 0x0000000000447947 */ /* 0x000fec0003800000 */
.L_x_10:
[----:B------:R-:W0:Y:S01]  /*0c40*/  LDCU.64 UR4, c[0x0][0x3c8] ;  /* 0x00007900ff0477ac */ /* 0x000e220008000a00 */
[----:B------:R-:W-:Y:S01]  /*0c50*/  IMAD.MOV.U32 R41, RZ, RZ, R4 ;  /* 0x000000ffff297224 */ /* 0x000fe200078e0004 */
[----:B------:R-:W-:Y:S01]  /*0c60*/  MOV R6, 0xcb0 ;  /* 0x00000cb000067802 */ /* 0x000fe20000000f00 */
[----:B------:R-:W-:Y:S02]  /*0c70*/  IMAD.MOV.U32 R14, RZ, RZ, R5 ;  /* 0x000000ffff0e7224 */ /* 0x000fe400078e0005 */
[----:B0-----:R-:W-:Y:S02]  /*0c80*/  IMAD.U32 R15, RZ, RZ, UR4 ;  /* 0x00000004ff0f7e24 */ /* 0x001fe4000f8e00ff */
[----:B------:R-:W-:-:S07]  /*0c90*/  IMAD.U32 R7, RZ, RZ, UR5 ;  /* 0x00000005ff077e24 */ /* 0x000fce000f8e00ff */
[----:B------:R-:W-:Y:S05]  /*0ca0*/  CALL.REL.NOINC `($__internal_1_$__cuda_sm20_div_u64) ;  /* 0x0000005c00fc7944 */ /* 0x000fea0003c00000 */
[----:B------:R-:W0:Y:S01]  /*0cb0*/  LDCU.64 UR4, c[0x0][0x3c8] ;  /* 0x00007900ff0477ac */ /* 0x000e220008000a00 */
[----:B------:R-:W-:-:S05]  /*0cc0*/  IADD3 R13, P0, PT, RZ, -R10, RZ ;  /* 0x8000000aff0d7210 */ /* 0x000fca0007f1e0ff */
[----:B------:R-:W-:-:S04]  /*0cd0*/  IMAD.X R12, RZ, RZ, ~R11, P0 ;  /* 0x000000ffff0c7224 */ /* 0x000fc800000e0e0b */
[----:B0-----:R-:W-:Y:S02]  /*0ce0*/  IMAD R12, R12, UR4, RZ ;  /* 0x000000040c0c7c24 */ /* 0x001fe4000f8e02ff */
[----:B------:R-:W-:-:S04]  /*0cf0*/  IMAD.WIDE.U32 R6, R13, UR4, R4 ;  /* 0x000000040d067c25 */ /* 0x000fc8000f8e0004 */
[----:B------:R-:W-:Y:S02]  /*0d00*/  IMAD R13, R13, UR5, R12 ;  /* 0x000000050d0d7c24 */ /* 0x000fe4000f8e020c */
[----:B------:R-:W-:Y:S02]  /*0d10*/  IMAD.MOV.U32 R15, RZ, RZ, R6 ;  /* 0x000000ffff0f7224 */ /* 0x000fe400078e0006 */
[----:B------:R-:W-:Y:S01]  /*0d20*/  IMAD.MOV.U32 R6, RZ, RZ, R10 ;  /* 0x000000ffff067224 */ /* 0x000fe200078e000a */
[----:B------:R-:W-:Y:S01]  /*0d30*/  IADD3 R14, PT, PT, R7, R13, RZ ;  /* 0x0000000d070e7210 */ /* 0x000fe20007ffe0ff */
[----:B------:R-:W-:-:S07]  /*0d40*/  IMAD.MOV.U32 R7, RZ, RZ, R11 ;  /* 0x000000ffff077224 */ /* 0x000fce00078e000b */
.L_x_11:
[----:B------:R-:W-:Y:S05]  /*0d50*/  BSYNC.RECONVERGENT B0 ;  /* 0x0000000000007941 */ /* 0x000fea0003800200 */
.L_x_9:
[----:B------:R-:W0:Y:S01]  /*0d60*/  LDCU.64 UR4, c[0x0][0x380] ;  /* 0x00007000ff0477ac */ /* 0x000e220008000a00 */
[----:B------:R-:W1:Y:S01]  /*0d70*/  LDCU UR6, c[0x0][0x3b8] ;  /* 0x00007700ff0677ac */ /* 0x000e620008000800 */
[----:B0-----:R-:W-:-:S04]  /*0d80*/  LEA R12, P0, R6, UR4, 0x3 ;  /* 0x00000004060c7c11 */ /* 0x001fc8000f8018ff */
[----:B------:R-:W-:Y:S01]  /*0d90*/  LEA.HI.X R13, R6, UR5, R7, 0x3, P0 ;  /* 0x00000005060d7c11 */ /* 0x000fe200080f1c07 */
[----:B------:R-:W0:Y:S04]  /*0da0*/  LDCU.64 UR4, c[0x0][0x3e8] ;  /* 0x00007d00ff0477ac */ /* 0x000e280008000a00 */
[----:B------:R-:W2:Y:S01]  /*0db0*/  LDG.E.64 R6, desc[UR36][R12.64] ;  /* 0x000000240c067981 */ /* 0x000ea2000c1e1b00 */
[----:B------:R-:W-:Y:S01]  /*0dc0*/  UISETP.GE.U32.AND UP0, UPT, UR48, 0x7, UPT ;  /* 0x000000073000788c */ /* 0x000fe2000bf06070 */
[----:B------:R-:W-:Y:S02]  /*0dd0*/  IMAD.MOV.U32 R10, RZ, RZ, R8 ;  /* 0x000000ffff0a7224 */ /* 0x000fe400078e0008 */
[----:B------:R-:W-:Y:S01]  /*0de0*/  IMAD.MOV.U32 R11, RZ, RZ, R3 ;  /* 0x000000ffff0b7224 */ /* 0x000fe200078e0003 */
[----:B------:R-:W-:Y:S01]  /*0df0*/  UISETP.GE.U32.AND.EX UP0, UPT, UR39, URZ, UPT, UP0 ;  /* 0x000000ff2700728c */ /* 0x000fe2000bf06100 */
[----:B------:R-:W-:-:S02]  /*0e00*/  IMAD.MOV.U32 R42, RZ, RZ, RZ ;  /* 0x000000ffff2a7224 */ /* 0x000fc400078e00ff */
[----:B------:R-:W-:Y:S02]  /*0e10*/  IMAD.MOV.U32 R46, RZ, RZ, RZ ;  /* 0x000000ffff2e7224 */ /* 0x000fe400078e00ff */
[----:B-1----:R-:W-:Y:S02]  /*0e20*/  IMAD R47, R0, UR6, RZ ;  /* 0x00000006002f7c24 */ /* 0x002fe4000f8e02ff */
[----:B0-----:R-:W-:Y:S02]  /*0e30*/  IMAD R14, R14, UR4, RZ ;  /* 0x000000040e0e7c24 */ /* 0x001fe4000f8e02ff */
[----:B------:R-:W-:-:S04]  /*0e40*/  IMAD.WIDE.U32 R10, R15, UR4, R10 ;  /* 0x000000040f0a7c25 */ /* 0x000fc8000f8e000a */
[----:B------:R-:W-:Y:S01]  /*0e50*/  IMAD R15, R15, UR5, R14 ;  /* 0x000000050f0f7c24 */ /* 0x000fe2000f8e020e */
[----:B--2---:R-:W-:-:S04]  /*0e60*/  IADD3 R6, P0, PT, R6, R10, RZ ;  /* 0x0000000a06067210 */ /* 0x004fc80007f1e0ff */
[----:B------:R-:W-:Y:S01]  /*0e70*/  IADD3.X R7, PT, PT, R7, R11, R15, P0, !PT ;  /* 0x0000000b07077210 */ /* 0x000fe200007fe40f */
[----:B------:R-:W-:Y:S08]  /*0e80*/  BRA.U !UP0, `(.L_x_12) ;  /* 0x0000000108f07547 */ /* 0x000ff0000b800000 */
[----:B------:R-:W0:Y:S01]  /*0e90*/  S2UR UR5, SR_CgaCtaId ;  /* 0x00000000000579c3 */ /* 0x000e220000008800 */
[----:B------:R-:W-:Y:S01]  /*0ea0*/  UMOV UR4, 0x400 ;  /* 0x0000040000047882 */ /* 0x000fe20000000000 */
[----:B------:R-:W-:Y:S01]  /*0eb0*/  BSSY.RECONVERGENT B0, `(.L_x_13) ;  /* 0x0000038000007945 */ /* 0x000fe20003800200 */
[----:B------:R-:W-:Y:S02]  /*0ec0*/  IMAD.MOV.U32 R51, RZ, RZ, RZ ;  /* 0x000000ffff337224 */ /* 0x000fe400078e00ff */
[----:B------:R-:W-:Y:S02]  /*0ed0*/  IMAD.MOV.U32 R48, RZ, RZ, RZ ;  /* 0x000000ffff307224 */ /* 0x000fe400078e00ff */
[----:B------:R-:W-:Y:S01]  /*0ee0*/  IMAD.U32 R52, RZ, RZ, UR45 ;  /* 0x0000002dff347e24 */ /* 0x000fe2000f8e00ff */
[----:B------:R-:W1:Y:S01]  /*0ef0*/  LDC R46, c[0x0][0x3bc] ;  /* 0x0000ef00ff2e7b82 */ /* 0x000e620000000800 */
[----:B0-----:R-:W-:-:S06]  /*0f00*/  ULEA UR4, UR5, UR4, 0x18 ;  /* 0x0000000405047291 */ /* 0x001fcc000f8ec0ff */
[----:B------:R-:W-:Y:S02]  /*0f10*/  IMAD.U32 R2, RZ, RZ, UR4 ;  /* 0x00000004ff027e24 */ /* 0x000fe4000f8e00ff */
[----:B-1----:R-:W-:-:S03]  /*0f20*/  IMAD.MOV.U32 R50, RZ, RZ, R46 ;  /* 0x000000ffff327224 */ /* 0x002fc600078e002e */
[----:B------:R-:W-:-:S07]  /*0f30*/  LEA R49, R47, R2, 0x3 ;  /* 0x000000022f317211 */ /* 0x000fce00078e18ff */
.L_x_14:
[C---:B------:R-:W-:Y:S01]  /*0f40*/  LEA R12, P0, R51.reuse, R6, 0x3 ;  /* 0x00000006330c7211 */ /* 0x040fe200078018ff */
[----:B0-----:R-:W0:Y:S03]  /*0f50*/  LDCU.64 UR4, c[0x0][0x3f0] ;  /* 0x00007e00ff0477ac */ /* 0x001e260008000a00 */
[----:B------:R-:W-:-:S05]  /*0f60*/  LEA.HI.X R13, R51, R7, R48, 0x3, P0 ;  /* 0x00000007330d7211 */ /* 0x000fca00000f1c30 */
[----:B------:R-:W2:Y:S01]  /*0f70*/  LD.E.64 R40, desc[UR36][R12.64] ;  /* 0x000000240c287980 */ /* 0x000ea2000c101b00 */
[----:B0-----:R-:W-:-:S04]  /*0f80*/  IADD3 R10, P0, PT, R12, UR4, RZ ;  /* 0x000000040c0a7c10 */ /* 0x001fc8000ff1e0ff */
[----:B------:R-:W-:Y:S01]  /*0f90*/  IADD3.X R11, PT, PT, R13, UR5, RZ, P0, !PT ;  /* 0x000000050d0b7c10 */ /* 0x000fe200087fe4ff */
[----:B--2---:R-:W-:Y:S04]  /*0fa0*/  STS.64 [R49], R40 ;  /* 0x0000002831007388 */ /* 0x004fe80000000a00 */
[----:B------:R-:W2:Y:S01]  /*0fb0*/  LD.E.64 R44, desc[UR36][R10.64] ;  /* 0x000000240a2c7980 */ /* 0x000ea2000c101b00 */
[----:B------:R-:W-:-:S04]  /*0fc0*/  IMAD.U32 R14, RZ, RZ, UR49 ;  /* 0x00000031ff0e7e24 */ /* 0x000fc8000f8e00ff */
[----:B------:R-:W-:-:S05]  /*0fd0*/  IMAD R53, R14, 0x8, R49 ;  /* 0x000000080e357824 */ /* 0x000fca00078e0231 */
[----:B--2---:R-:W-:Y:S04]  /*0fe0*/  STS.64 [R53], R44 ;  /* 0x0000002c35007388 */ /* 0x004fe80000000a00 */
[----:B------:R-:W2:Y:S04]  /*0ff0*/  LD.E.64 R14, desc[UR36][R12.64+0x8] ;  /* 0x000008240c0e7980 */ /* 0x000ea8000c101b00 */
[----:B--2---:R0:W-:Y:S04]  /*1000*/  STS.64 [R49+0x8], R14 ;  /* 0x0000080e31007388 */ /* 0x0041e80000000a00 */
[----:B0-----:R-:W2:Y:S04]  /*1010*/  LD.E.64 R14, desc[UR36][R10.64+0x8] ;  /* 0x000008240a0e7980 */ /* 0x001ea8000c101b00 */
[----:B--2---:R0:W-:Y:S04]  /*1020*/  STS.64 [R53+0x8], R14 ;  /* 0x0000080e35007388 */ /* 0x0041e80000000a00 */
[----:B------:R-:W2:Y:S04]  /*1030*/  LD.E.64 R20, desc[UR36][R12.64+0x10] ;  /* 0x000010240c147980 */ /* 0x000ea8000c101b00 */
[----:B--2---:R-:W-:Y:S04]  /*1040*/  STS.64 [R49+0x10], R20 ;  /* 0x0000101431007388 */ /* 0x004fe80000000a00 */
[----:B------:R-:W2:Y:S04]  /*1050*/  LD.E.64 R40, desc[UR36][R10.64+0x10] ;  /* 0x000010240a287980 */ /* 0x000ea8000c101b00 */
[----:B--2---:R-:W-:Y:S04]  /*1060*/  STS.64 [R53+0x10], R40 ;  /* 0x0000102835007388 */ /* 0x004fe80000000a00 */
[----:B------:R-:W2:Y:S04]  /*1070*/  LD.E.64 R42, desc[UR36][R12.64+0x18] ;  /* 0x000018240c2a7980 */ /* 0x000ea8000c101b00 */
[----:B--2---:R-:W-:Y:S04]  /*1080*/  STS.64 [R49+0x18], R42 ;  /* 0x0000182a31007388 */ /* 0x004fe80000000a00 */
[----:B------:R-:W2:Y:S04]  /*1090*/  LD.E.64 R44, desc[UR36][R10.64+0x18] ;  /* 0x000018240a2c7980 */ /* 0x000ea8000c101b00 */
[----:B--2---:R-:W-:Y:S04]  /*10a0*/  STS.64 [R53+0x18], R44 ;  /* 0x0000182c35007388 */ /* 0x004fe80000000a00 */
[----:B0-----:R-:W2:Y:S04]  /*10b0*/  LD.E.64 R14, desc[UR36][R12.64+0x20] ;  /* 0x000020240c0e7980 */ /* 0x001ea8000c101b00 */
        /* <DEDUP_REMOVED lines=11> */
[----:B0-----:R-:W2:Y:S01]  /*1170*/  LD.E.64 R14, desc[UR36][R12.64+0x38] ;  /* 0x000038240c0e7980 */ /* 0x001ea2000c101b00 */
[----:B------:R-:W-:-:S03]  /*1180*/  IADD3 R52, P0, PT, R52, -0x8, RZ ;  /* 0xfffffff834347810 */ /* 0x000fc60007f1e0ff */
[----:B--2---:R0:W-:Y:S04]  /*1190*/  STS.64 [R49+0x38], R14 ;  /* 0x0000380e31007388 */ /* 0x0041e80000000a00 */
[----:B0-----:R-:W2:Y:S01]  /*11a0*/  LD.E.64 R14, desc[UR36][R10.64+0x38] ;  /* 0x000038240a0e7980 */ /* 0x001ea2000c101b00 */
[----:B------:R-:W-:Y:S01]  /*11b0*/  IADD3.X R50, PT, PT, R50, -0x1, RZ, P0, !PT ;  /* 0xffffffff32327810 */ /* 0x000fe200007fe4ff */
[----:B------:R-:W-:Y:S01]  /*11c0*/  VIADD R49, R49, 0x40 ;  /* 0x0000004031317836 */ /* 0x000fe20000000000 */
[----:B------:R-:W-:Y:S02]  /*11d0*/  ISETP.NE.U32.AND P0, PT, R52, RZ, PT ;  /* 0x000000ff3400720c */ /* 0x000fe40003f05070 */
[----:B------:R-:W-:Y:S02]  /*11e0*/  IADD3 R51, P1, PT, R51, 0x8, RZ ;  /* 0x0000000833337810 */ /* 0x000fe40007f3e0ff */
[----:B------:R-:W-:-:S03]  /*11f0*/  ISETP.NE.AND.EX P0, PT, R50, RZ, PT, P0 ;  /* 0x000000ff3200720c */ /* 0x000fc60003f05300 */
[----:B------:R-:W-:Y:S01]  /*1200*/  IMAD.X R48, RZ, RZ, R48, P1 ;  /* 0x000000ffff307224 */ /* 0x000fe200008e0630 */
[----:B--2---:R0:W-:Y:S09]  /*1210*/  STS.64 [R53+0x38], R14 ;  /* 0x0000380e35007388 */ /* 0x0041f20000000a00 */
[----:B------:R-:W-:Y:S05]  /*1220*/  @P0 BRA `(.L_x_14) ;  /* 0xfffffffc00440947 */ /* 0x000fea000383ffff */
[----:B------:R-:W-:Y:S05]  /*1230*/  BSYNC.RECONVERGENT B0 ;  /* 0x0000000000007941 */ /* 0x000fea0003800200 */
.L_x_13:
[----:B------:R-:W-:-:S07]  /*1240*/  IMAD.U32 R42, RZ, RZ, UR45 ;  /* 0x0000002dff2a7e24 */ /* 0x000fce000f8e00ff */
.L_x_12:
[----:B------:R-:W-:-:S04]  /*1250*/  UISETP.NE.U32.AND UP0, UPT, UR47, URZ, UPT ;  /* 0x000000ff2f00728c */ /* 0x000fc8000bf05070 */
[----:B------:R-:W-:-:S09]  /*1260*/  UISETP.NE.AND.EX UP0, UPT, URZ, URZ, UPT, UP0 ;  /* 0x000000ffff00728c */ /* 0x000fd2000bf05300 */
[----:B------:R-:W-:Y:S05]  /*1270*/  BRA.U !UP0, `(.L_x_15) ;  /* 0x0000000508307547 */ /* 0x000fea000b800000 */
[----:B------:R-:W-:Y:S02]  /*1280*/  UIADD3 UR4, UP0, UPT, UR47, -0x1, URZ ;  /* 0xffffffff2f047890 */ /* 0x000fe4000ff1e0ff */
[----:B------:R-:W-:Y:S02]  /*1290*/  UISETP.NE.U32.AND UP1, UPT, UR46, URZ, UPT ;  /* 0x000000ff2e00728c */ /* 0x000fe4000bf25070 */
[----:B------:R-:W-:Y:S02]  /*12a0*/  UIADD3.X UR5, UPT, UPT, URZ, -0x1, URZ, UP0, !UPT ;  /* 0xffffffffff057890 */ /* 0x000fe400087fe4ff */
[----:B------:R-:W-:Y:S02]  /*12b0*/  UISETP.GE.U32.AND UP0, UPT, UR4, 0x3, UPT ;  /* 0x000000030400788c */ /* 0x000fe4000bf06070 */
[----:B------:R-:W-:Y:S02]  /*12c0*/  UISETP.NE.AND.EX UP1, UPT, URZ, URZ, UPT, UP1 ;  /* 0x000000ffff00728c */ /* 0x000fe4000bf25310 */
[----:B------:R-:W-:-:S09]  /*12d0*/  UISETP.GE.U32.AND.EX UP0, UPT, UR5, URZ, UPT, UP0 ;  /* 0x000000ff0500728c */ /* 0x000fd2000bf06100 */
[----:B------:R-:W-:Y:S05]  /*12e0*/  BRA.U !UP0, `(.L_x_16) ;  /* 0x0000000108787547 */ /* 0x000fea000b800000 */
[C---:B0-----:R-:W-:Y:S01]  /*12f0*/  LEA R14, P0, R42.reuse, R6, 0x3 ;  /* 0x000000062a0e7211 */ /* 0x041fe200078018ff */
[----:B------:R-:W0:Y:S01]  /*1300*/  S2UR UR5, SR_CgaCtaId ;  /* 0x00000000000579c3 */ /* 0x000e220000008800 */
[----:B------:R-:W1:Y:S02]  /*1310*/  LDCU.64 UR6, c[0x0][0x3f0] ;  /* 0x00007e00ff0677ac */ /* 0x000e640008000a00 */
[----:B------:R-:W-:-:S05]  /*1320*/  LEA.HI.X R15, R42, R7, R46, 0x3, P0 ;  /* 0x000000072a0f7211 */ /* 0x000fca00000f1c2e */
[----:B------:R-:W2:Y:S01]  /*1330*/  LD.E.64 R50, desc[UR36][R14.64] ;  /* 0x000000240e327980 */ /* 0x000ea2000c101b00 */
[----:B------:R-:W-:Y:S01]  /*1340*/  UMOV UR4, 0x400 ;  /* 0x0000040000047882 */ /* 0x000fe20000000000 */
[----:B------:R-:W-:Y:S01]  /*1350*/  IMAD.IADD R53, R42, 0x1, R47 ;  /* 0x000000012a357824 */ /* 0x000fe200078e022f */
[----:B-1----:R-:W-:-:S04]  /*1360*/  IADD3 R12, P0, PT, R14, UR6, RZ ;  /* 0x000000060e0c7c10 */ /* 0x002fc8000ff1e0ff */
[----:B------:R-:W-:Y:S01]  /*1370*/  IADD3.X R13, PT, PT, R15, UR7, RZ, P0, !PT ;  /* 0x000000070f0d7c10 */ /* 0x000fe200087fe4ff */
[----:B0-----:R-:W-:-:S06]  /*1380*/  ULEA UR4, UR5, UR4, 0x18 ;  /* 0x0000000405047291 */ /* 0x001fcc000f8ec0ff */
[----:B------:R-:W-:-:S04]  /*1390*/  IMAD.U32 R2, RZ, RZ, UR4 ;  /* 0x00000004ff027e24 */ /* 0x000fc8000f8e00ff */
[----:B------:R-:W-:-:S05]  /*13a0*/  IMAD R43, R53, 0x8, R2 ;  /* 0x00000008352b7824 */ /* 0x000fca00078e0202 */
[----:B--2---:R0:W-:Y:S04]  /*13b0*/  STS.64 [R43], R50 ;  /* 0x000000322b007388 */ /* 0x0041e80000000a00 */
[----:B------:R-:W2:Y:S01]  /*13c0*/  LD.E.64 R48, desc[UR36][R12.64] ;  /* 0x000000240c307980 */ /* 0x000ea2000c101b00 */
[----:B------:R-:W-:-:S05]  /*13d0*/  LEA R53, R53, UR41, 0x3 ;  /* 0x0000002935357c11 */ /* 0x000fca000f8e18ff */
[----:B--2---:R1:W-:Y:S04]  /*13e0*/  STS.64 [R53], R48 ;  /* 0x0000003035007388 */ /* 0x0043e80000000a00 */
[----:B------:R-:W2:Y:S04]  /*13f0*/  LD.E.64 R44, desc[UR36][R14.64+0x8] ;  /* 0x000008240e2c7980 */ /* 0x000ea8000c101b00 */
[----:B--2---:R2:W-:Y:S04]  /*1400*/  STS.64 [R43+0x8], R44 ;  /* 0x0000082c2b007388 */ /* 0x0045e80000000a00 */
[----:B------:R-:W3:Y:S04]  /*1410*/  LD.E.64 R40, desc[UR36][R12.64+0x8] ;  /* 0x000008240c287980 */ /* 0x000ee8000c101b00 */
[----:B---3--:R2:W-:Y:S04]  /*1420*/  STS.64 [R53+0x8], R40 ;  /* 0x0000082835007388 */ /* 0x0085e80000000a00 */
[----:B------:R-:W3:Y:S04]  /*1430*/  LD.E.64 R20, desc[UR36][R14.64+0x10] ;  /* 0x000010240e147980 */ /* 0x000ee8000c101b00 */
[----:B---3--:R2:W-:Y:S04]  /*1440*/  STS.64 [R43+0x10], R20 ;  /* 0x000010142b007388 */ /* 0x0085e80000000a00 */
[----:B------:R-:W3:Y:S04]  /*1450*/  LD.E.64 R10, desc[UR36][R12.64+0x10] ;  /* 0x000010240c0a7980 */ /* 0x000ee8000c101b00 */
[----:B---3--:R2:W-:Y:S04]  /*1460*/  STS.64 [R53+0x10], R10 ;  /* 0x0000100a35007388 */ /* 0x0085e80000000a00 */
[----:B0-----:R-:W3:Y:S04]  /*1470*/  LD.E.64 R50, desc[UR36][R14.64+0x18] ;  /* 0x000018240e327980 */ /* 0x001ee8000c101b00 */
[----:B---3--:R2:W-:Y:S04]  /*1480*/  STS.64 [R43+0x18], R50 ;  /* 0x000018322b007388 */ /* 0x0085e80000000a00 */
[----:B-1----:R-:W3:Y:S01]  /*1490*/  LD.E.64 R48, desc[UR36][R12.64+0x18] ;  /* 0x000018240c307980 */ /* 0x002ee2000c101b00 */
[----:B------:R-:W-:-:S05]  /*14a0*/  IADD3 R42, P0, PT, R42, 0x4, RZ ;  /* 0x000000042a2a7810 */ /* 0x000fca0007f1e0ff */
[----:B------:R-:W-:Y:S01]  /*14b0*/  IMAD.X R46, RZ, RZ, R46, P0 ;  /* 0x000000ffff2e7224 */ /* 0x000fe200000e062e */
[----:B---3--:R2:W-:Y:S07]  /*14c0*/  STS.64 [R53+0x18], R48 ;  /* 0x0000183035007388 */ /* 0x0085ee0000000a00 */
.L_x_16:
[----:B------:R-:W-:Y:S05]  /*14d0*/  BRA.U !UP1, `(.L_x_15) ;  /* 0x0000000109987547 */ /* 0x000fea000b800000 */
[----:B------:R-:W-:-:S04]  /*14e0*/  UISETP.NE.U32.AND UP0, UPT, UR46, 0x1, UPT ;  /* 0x000000012e00788c */ /* 0x000fc8000bf05070 */
[----:B------:R-:W-:-:S06]  /*14f0*/  UISETP.NE.AND.EX UP0, UPT, URZ, URZ, UPT, UP0 ;  /* 0x000000ffff00728c */ /* 0x000fcc000bf05300 */
[----:B------:R-:W-:-:S05]  /*1500*/  PLOP3.LUT P1, PT, PT, PT, UP0, 0x80, 0x8 ;  /* 0x000000000008781c */ /* 0x000fca0003f2f008 */
[----:B------:R-:W1:Y:S08]  /*1510*/  @UP0 LDCU.64 UR4, c[0x0][0x3f0] ;  /* 0x00007e00ff0407ac */ /* 0x000e700008000a00 */
[----:B------:R-:W-:-:S04]  /*1520*/  @P1 LEA R12, P0, R42, R6, 0x3 ;  /* 0x000000062a0c1211 */ /* 0x000fc800078018ff */
[----:B------:R-:W-:-:S05]  /*1530*/  @P1 LEA.HI.X R13, R42, R7, R46, 0x3, P0 ;  /* 0x000000072a0d1211 */ /* 0x000fca00000f1c2e */
[----:B--2---:R-:W2:Y:S01]  /*1540*/  @P1 LD.E.64 R20, desc[UR36][R12.64] ;  /* 0x000000240c141980 */ /* 0x004ea2000c101b00 */
[----:B------:R-:W-:Y:S01]  /*1550*/  @P1 IMAD.IADD R41, R42, 0x1, R47 ;  /* 0x000000012a291824 */ /* 0x000fe200078e022f */
[----:B-1----:R-:W-:Y:S01]  /*1560*/  @P1 IADD3 R10, P0, PT, R12, UR4, RZ ;  /* 0x000000040c0a1c10 */ /* 0x002fe2000ff1e0ff */
[----:B------:R-:W1:Y:S02]  /*1570*/  LDCU UR4, c[0x0][0x3b8] ;  /* 0x00007700ff0477ac */ /* 0x000e640008000800 */
[----:B------:R-:W-:Y:S01]  /*1580*/  @P1 IMAD R43, R41, 0x8, R2 ;  /* 0x00000008292b1824 */ /* 0x000fe200078e0202 */
[----:B------:R-:W-:-:S04]  /*1590*/  @P1 IADD3.X R11, PT, PT, R13, UR5, RZ, P0, !PT ;  /* 0x000000050d0b1c10 */ /* 0x000fc800087fe4ff */
[----:B--2---:R3:W-:Y:S04]  /*15a0*/  @P1 STS.64 [R43], R20 ;  /* 0x000000142b001388 */ /* 0x0047e80000000a00 */
[----:B0-----:R-:W2:Y:S01]  /*15b0*/  @P1 LD.E.64 R14, desc[UR36][R10.64] ;  /* 0x000000240a0e1980 */ /* 0x001ea2000c101b00 */
[----:B------:R-:W-:-:S05]  /*15c0*/  @P1 LEA R49, R41, UR41, 0x3 ;  /* 0x0000002929311c11 */ /* 0x000fca000f8e18ff */
[----:B--2---:R3:W-:Y:S04]  /*15d0*/  @P1 STS.64 [R49], R14 ;  /* 0x0000000e31001388 */ /* 0x0047e80000000a00 */
[----:B------:R-:W2:Y:S04]  /*15e0*/  @P1 LD.E.64 R40, desc[UR36][R12.64+0x8] ;  /* 0x000008240c281980 */ /* 0x000ea8000c101b00 */
[----:B--2---:R3:W-:Y:S04]  /*15f0*/  @P1 STS.64 [R43+0x8], R40 ;  /* 0x000008282b001388 */ /* 0x0047e80000000a00 */
[----:B------:R-:W2:Y:S01]  /*1600*/  @P1 LD.E.64 R44, desc[UR36][R10.64+0x8] ;  /* 0x000008240a2c1980 */ /* 0x000ea2000c101b00 */
[----:B-1----:R-:W-:Y:S01]  /*1610*/  ULOP3.LUT UR4, UR4, 0x1, URZ, 0xc0, !UPT ;  /* 0x0000000104047892 */ /* 0x002fe2000f8ec0ff */
[----:B------:R-:W-:-:S03]  /*1620*/  @P1 IADD3 R42, P0, PT, R42, 0x2, RZ ;  /* 0x000000022a2a1810 */ /* 0x000fc60007f1e0ff */
[----:B------:R-:W-:Y:S01]  /*1630*/  UISETP.NE.U32.AND UP0, UPT, UR4, 0x1, UPT ;  /* 0x000000010400788c */ /* 0x000fe2000bf05070 */
[----:B------:R-:W-:-:S03]  /*1640*/  @P1 IADD3.X R46, PT, PT, RZ, R46, RZ, P0, !PT ;  /* 0x0000002eff2e1210 */ /* 0x000fc600007fe4ff */
[----:B------:R-:W-:Y:S01]  /*1650*/  UISETP.NE.U32.AND.EX UP0, UPT, URZ, URZ, UPT, UP0 ;  /* 0x000000ffff00728c */ /* 0x000fe2000bf05100 */
[----:B--2---:R3:W-:Y:S08]  /*1660*/  @P1 STS.64 [R49+0x8], R44 ;  /* 0x0000082c31001388 */ /* 0x0047f00000000a00 */
[----:B------:R-:W-:Y:S05]  /*1670*/  BRA.U UP0, `(.L_x_15) ;  /* 0x0000000100307547 */ /* 0x000fea000b800000 */
[C---:B------:R-:W-:Y:S01]  /*1680*/  LEA R6, P0, R42.reuse, R6, 0x3 ;  /* 0x000000062a067211 */ /* 0x040fe200078018ff */
[----:B------:R-:W0:Y:S03]  /*1690*/  LDCU.64 UR4, c[0x0][0x3f0] ;  /* 0x00007e00ff0477ac */ /* 0x000e260008000a00 */
[----:B------:R-:W-:-:S05]  /*16a0*/  LEA.HI.X R7, R42, R7, R46, 0x3, P0 ;  /* 0x000000072a077211 */ /* 0x000fca00000f1c2e */
[----:B------:R-:W2:Y:S01]  /*16b0*/  LD.E.64 R10, desc[UR36][R6.64] ;  /* 0x00000024060a7980 */ /* 0x000ea2000c101b00 */
[----:B------:R-:W-:-:S04]  /*16c0*/  IMAD.IADD R47, R42, 0x1, R47 ;  /* 0x000000012a2f7824 */ /* 0x000fc800078e022f */
[----:B---3--:R-:W-:Y:S01]  /*16d0*/  IMAD R15, R47, 0x8, R2 ;  /* 0x000000082f0f7824 */ /* 0x008fe200078e0202 */
[----:B0-----:R-:W-:-:S04]  /*16e0*/  IADD3 R12, P0, PT, R6, UR4, RZ ;  /* 0x00000004060c7c10 */ /* 0x001fc8000ff1e0ff */
[----:B------:R-:W-:Y:S01]  /*16f0*/  IADD3.X R13, PT, PT, R7, UR5, RZ, P0, !PT ;  /* 0x00000005070d7c10 */ /* 0x000fe200087fe4ff */
[----:B--2---:R1:W-:Y:S05]  /*1700*/  STS.64 [R15], R10 ;  /* 0x0000000a0f007388 */ /* 0x0043ea0000000a00 */
[----:B------:R-:W2:Y:S01]  /*1710*/  LD.E.64 R12, desc[UR36][R12.64] ;  /* 0x000000240c0c7980 */ /* 0x000ea2000c101b00 */
[----:B------:R-:W-:-:S05]  /*1720*/  LEA R47, R47, UR41, 0x3 ;  /* 0x000000292f2f7c11 */ /* 0x000fca000f8e18ff */
[----:B--2---:R1:W-:Y:S02]  /*1730*/  STS.64 [R47], R12 ;  /* 0x0000000c2f007388 */ /* 0x0043e40000000a00 */
.L_x_15:
[----:B------:R-:W4:Y:S01]  /*1740*/  LDCU.64 UR4, c[0x0][0x3c8] ;  /* 0x00007900ff0477ac */ /* 0x000f220008000a00 */
[----:B------:R-:W-:Y:S01]  /*1750*/  IADD3 R4, P0, PT, R4, UR44, RZ ;  /* 0x0000002c04047c10 */ /* 0x000fe2000ff1e0ff */
[----:B------:R-:W-:-:S04]  /*1760*/  VIADD R0, R0, UR44 ;  /* 0x0000002c00007c36 */ /* 0x000fc80008000000 */
[----:B------:R-:W-:Y:S01]  /*1770*/  IMAD.X R5, RZ, RZ, R5, P0 ;  /* 0x000000ffff057224 */ /* 0x000fe200000e0605 */
[----:B----4-:R-:W-:-:S04]  /*1780*/  IADD3 R7, P1, PT, R26, UR4, RZ ;  /* 0x000000041a077c10 */ /* 0x010fc8000ff3e0ff */
[----:B------:R-:W-:Y:S02]  /*1790*/  ISETP.GE.U32.AND P0, PT, R4, R7, PT ;  /* 0x000000070400720c */ /* 0x000fe40003f06070 */
[----:B------:R-:W-:-:S04]  /*17a0*/  IADD3.X R6, PT, PT, R39, UR5, RZ, P1, !PT ;  /* 0x0000000527067c10 */ /* 0x000fc80008ffe4ff */
[----:B------:R-:W-:-:S13]  /*17b0*/  ISETP.GE.U32.AND.EX P0, PT, R5, R6, PT, P0 ;  /* 0x000000060500720c */ /* 0x000fda0003f06100 */
[----:B------:R-:W-:Y:S05]  /*17c0*/  @!P0 BRA `(.L_x_17) ;  /* 0xfffffff000a88947 */ /* 0x000fea000383ffff */
.L_x_6:
[----:B------:R-:W-:Y:S01]  /*17d0*/  MOV R6, 0x0 ;  /* 0x0000000000067802 */ /* 0x000fe20000000f00 */
[----:B------:R-:W-:Y:S05]  /*17e0*/  WARPSYNC.ALL ;  /* 0x0000000000007948 */ /* 0x000fea0003800000 */
[----:B------:R-:W4:Y:S08]  /*17f0*/  LDC.64 R4, c[0x0][0x3b8] ;  /* 0x0000ee00ff047b82 */ /* 0x000f300000000a00 */
[----:B------:R-:W0:Y:S08]  /*1800*/  LDC.64 R6, c[0x4][R6] ;  /* 0x0100000006067b82 */ /* 0x000e300000000a00 */
[----:B------:R-:W-:Y:S01]  /*1810*/  BAR.SYNC.DEFER_BLOCKING 0x0 ;  /* 0x0000000000007b1d */ /* 0x000fe20000010000 */
[----:B----4-:R-:W-:-:S05]  /*1820*/  ISETP.NE.U32.AND P0, PT, R4, RZ, PT ;  /* 0x000000ff0400720c */ /* 0x010fca0003f05070 */
[----:B------:R-:W4:Y:S01]  /*1830*/  LDCU UR52, c[0x0][0x3bc] ;  /* 0x00007780ff3477ac */ /* 0x000f220008000800 */
[----:B------:R-:W-:Y:S01]  /*1840*/  ISETP.NE.AND.EX P0, PT, R5, RZ, PT, P0 ;  /* 0x000000ff0500720c */ /* 0x000fe20003f05300 */
[----:B------:R-:W0:Y:S01]  /*1850*/  LDCU.64 UR42, c[0x0][0x388] ;  /* 0x00007100ff2a77ac */ /* 0x000e220008000a00 */
[C---:B------:R-:W-:Y:S01]  /*1860*/  SHF.L.U64.HI R5, R4.reuse, 0x3, R5 ;  /* 0x0000000304057819 */ /* 0x040fe20000010205 */
[----:B------:R-:W-:Y:S01]  /*1870*/  IMAD.SHL.U32 R4, R4, 0x8, RZ ;  /* 0x0000000804047824 */ /* 0x000fe200078e00ff */
[----:B--23--:R-:W-:-:S09]  /*1880*/  P2R R40, PR, RZ, 0x1 ;  /* 0x00000001ff287803 */ /* 0x00cfd20000000000 */
[----:B------:R-:W-:-:S07]  /*1890*/  LEPC R20, `(.L_x_18) ;  /* 0x000000001014794e */ /* 0x000fce0000000000 */
[----:B01--4-:R-:W-:Y:S05]  /*18a0*/  CALL.ABS.NOINC R6 ;  /* 0x0000000006007343 */ /* 0x013fea0003c00000 */
.L_x_18:
[----:B------:R-:W-:Y:S01]  /*18b0*/  ISETP.NE.AND P6, PT, R40, RZ, PT ;  /* 0x000000ff2800720c */ /* 0x000fe20003fc5270 */
[----:B------:R-:W0:Y:S01]  /*18c0*/  LDC.64 R10, c[0x0][0x3c0] ;  /* 0x0000f000ff0a7b82 */ /* 0x000e220000000a00 */
[----:B------:R-:W1:Y:S01]  /*18d0*/  S2R R40, SR_TID.X ;  /* 0x0000000000287919 */ /* 0x000e620000002100 */
[----:B------:R-:W-:Y:S02]  /*18e0*/  IMAD.MOV.U32 R41, RZ, RZ, RZ ;  /* 0x000000ffff297224 */ /* 0x000fe400078e00ff */
[----:B------:R-:W-:Y:S02]  /*18f0*/  IMAD R13, R32, UR44, RZ ;  /* 0x0000002c200d7c24 */ /* 0x000fe4000f8e02ff */
[----:B------:R-:W-:Y:S02]  /*1900*/  IMAD.MOV.U32 R27, RZ, RZ, R39 ;  /* 0x000000ffff1b7224 */ /* 0x000fe400078e0027 */
[----:B------:R-:W0:Y:S01]  /*1910*/  LDC.64 R8, c[0x0][0x3c8] ;  /* 0x0000f200ff087b82 */ /* 0x000e220000000a00 */
[----:B------:R-:W-:-:S02]  /*1920*/  IMAD.MOV.U32 R39, RZ, RZ, R4 ;  /* 0x000000ffff277224 */ /* 0x000fc400078e0004 */
[-C--:B0-----:R-:W-:Y:S02]  /*1930*/  IMAD R0, R9, R10.reuse, RZ ;  /* 0x0000000a09007224 */ /* 0x081fe400078e02ff */
[----:B------:R-:W-:-:S04]  /*1940*/  IMAD.WIDE.U32 R6, R8, R10, RZ ;  /* 0x0000000a08067225 */ /* 0x000fc800078e00ff */
[----:B------:R-:W-:Y:S02]  /*1950*/  IMAD R3, R8, R11, R0 ;  /* 0x0000000b08037224 */ /* 0x000fe400078e0200 */
[----:B-1----:R-:W-:-:S04]  /*1960*/  IMAD.WIDE.U32 R10, R33, UR44, R40 ;  /* 0x0000002c210a7c25 */ /* 0x002fc8000f8e0028 */
[----:B------:R-:W-:Y:S02]  /*1970*/  IMAD.IADD R3, R7, 0x1, R3 ;  /* 0x0000000107037824 */ /* 0x000fe400078e0203 */
[----:B------:R-:W-:Y:S02]  /*1980*/  IMAD.IADD R7, R13, 0x1, R11 ;  /* 0x000000010d077824 */ /* 0x000fe400078e020b */
[-C--:B------:R-:W-:Y:S02]  /*1990*/  IMAD R3, R3, R10.reuse, RZ ;  /* 0x0000000a03037224 */ /* 0x080fe400078e02ff */
[----:B------:R-:W-:-:S04]  /*19a0*/  IMAD.WIDE.U32 R26, R6, R10, R26 ;  /* 0x0000000a061a7225 */ /* 0x000fc800078e001a */
[----:B------:R-:W-:Y:S02]  /*19b0*/  IMAD R7, R7, R6, R3 ;  /* 0x0000000607077224 */ /* 0x000fe400078e0203 */
[----:B------:R-:W-:-:S03]  /*19c0*/  IMAD.MOV.U32 R41, RZ, RZ, R5 ;  /* 0x000000ffff297224 */ /* 0x000fc600078e0005 */
[----:B------:R-:W-:Y:S01]  /*19d0*/  IADD3 R0, PT, PT, R27, R7, RZ ;  /* 0x000000071b007210 */ /* 0x000fe20007ffe0ff */
[----:B------:R-:W-:Y:S06]  /*19e0*/  @!P6 BRA `(.L_x_19) ;  /* 0x000000080024e947 */ /* 0x000fec0003800000 */
[----:B------:R-:W-:Y:S01]  /*19f0*/  UISETP.GE.U32.AND UP0, UPT, UR48, 0xf, UPT ;  /* 0x0000000f3000788c */ /* 0x000fe2000bf06070 */
[----:B------:R-:W-:Y:S02]  /*1a00*/  IMAD.MOV.U32 R3, RZ, RZ, RZ ;  /* 0x000000ffff037224 */ /* 0x000fe400078e00ff */
[----:B------:R-:W-:Y:S01]  /*1a10*/  IMAD.MOV.U32 R10, RZ, RZ, RZ ;  /* 0x000000ffff0a7224 */ /* 0x000fe200078e00ff */
[----:B------:R-:W-:-:S09]  /*1a20*/  UISETP.GE.U32.AND.EX UP0, UPT, UR39, URZ, UPT, UP0 ;  /* 0x000000ff2700728c */ /* 0x000fd2000bf06100 */
[----:B------:R-:W-:Y:S05]  /*1a30*/  BRA.U !UP0, `(.L_x_20) ;  /* 0x0000000108c87547 */ /* 0x000fea000b800000 */
[----:B------:R-:W-:Y:S01]  /*1a40*/  BSSY.RECONVERGENT B0, `(.L_x_21) ;  /* 0x000002e000007945 */ /* 0x000fe20003800200 */
[----:B------:R-:W-:Y:S02]  /*1a50*/  IMAD.MOV.U32 R3, RZ, RZ, RZ ;  /* 0x000000ffff037224 */ /* 0x000fe400078e00ff */
[----:B------:R-:W-:-:S07]  /*1a60*/  IMAD.MOV.U32 R10, RZ, RZ, RZ ;  /* 0x000000ffff0a7224 */ /* 0x000fce00078e00ff */
.L_x_22:
[----:B----4-:R-:W-:-:S05]  /*1a70*/  IADD3 R4, P0, PT, R3, R24, RZ ;  /* 0x0000001803047210 */ /* 0x010fca0007f1e0ff */
[----:B------:R-:W-:Y:S01]  /*1a80*/  IMAD.X R5, R10, 0x1, R35, P0 ;  /* 0x000000010a057824 */ /* 0x000fe200000e0623 */
[----:B------:R-:W-:-:S04]  /*1a90*/  LEA R6, P0, R4, UR42, 0x3 ;  /* 0x0000002a04067c11 */ /* 0x000fc8000f8018ff */
[----:B------:R-:W-:-:S05]  /*1aa0*/  LEA.HI.X R7, R4, UR43, R5, 0x3, P0 ;  /* 0x0000002b04077c11 */ /* 0x000fca00080f1c05 */
[----:B------:R-:W2:Y:S01]  /*1ab0*/  LDG.E.64 R12, desc[UR36][R6.64] ;  /* 0x00000024060c7981 */ /* 0x000ea2000c1e1b00 */
[----:B------:R-:W-:-:S04]  /*1ac0*/  LEA R4, P0, R3, R39, 0x3 ;  /* 0x0000002703047211 */ /* 0x000fc800078018ff */
[----:B------:R-:W-:-:S05]  /*1ad0*/  LEA.HI.X R5, R3, R41, R10, 0x3, P0 ;  /* 0x0000002903057211 */ /* 0x000fca00000f1c0a */
[----:B--2---:R0:W-:Y:S04]  /*1ae0*/  ST.E.64 desc[UR36][R4.64], R12 ;  /* 0x0000000c04007985 */ /* 0x0041e8000c101b24 */
[----:B------:R-:W2:Y:S04]  /*1af0*/  LDG.E.64 R14, desc[UR36][R6.64+0x8] ;  /* 0x00000824060e7981 */ /* 0x000ea8000c1e1b00 */
[----:B--2---:R1:W-:Y:S04]  /*1b00*/  ST.E.64 desc[UR36][R4.64+0x8], R14 ;  /* 0x0000080e04007985 */ /* 0x0043e8000c101b24 */
[----:B------:R-:W2:Y:S04]  /*1b10*/  LDG.E.64 R20, desc[UR36][R6.64+0x10] ;  /* 0x0000102406147981 */ /* 0x000ea8000c1e1b00 */
[----:B--2---:R2:W-:Y:S04]  /*1b20*/  ST.E.64 desc[UR36][R4.64+0x10], R20 ;  /* 0x0000101404007985 */ /* 0x0045e8000c101b24 */
[----:B------:R-:W3:Y:S04]  /*1b30*/  LDG.E.64 R42, desc[UR36][R6.64+0x18] ;  /* 0x00001824062a7981 */ /* 0x000ee8000c1e1b00 */
[----:B---3--:R3:W-:Y:S04]  /*1b40*/  ST.E.64 desc[UR36][R4.64+0x18], R42 ;  /* 0x0000182a04007985 */ /* 0x0087e8000c101b24 */
[----:B------:R-:W4:Y:S04]  /*1b50*/  LDG.E.64 R44, desc[UR36][R6.64+0x20] ;  /* 0x00002024062c7981 */ /* 0x000f28000c1e1b00 */
[----:B----4-:R4:W-:Y:S04]  /*1b60*/  ST.E.64 desc[UR36][R4.64+0x20], R44 ;  /* 0x0000202c04007985 */ /* 0x0109e8000c101b24 */
[----:B------:R-:W5:Y:S04]  /*1b70*/  LDG.E.64 R46, desc[UR36][R6.64+0x28] ;  /* 0x00002824062e7981 */ /* 0x000f68000c1e1b00 */
[----:B-----5:R5:W-:Y:S04]  /*1b80*/  ST.E.64 desc[UR36][R4.64+0x28], R46 ;  /* 0x0000282e04007985 */ /* 0x020be8000c101b24 */
[----:B0-----:R-:W2:Y:S04]  /*1b90*/  LDG.E.64 R12, desc[UR36][R6.64+0x30] ;  /* 0x00003024060c7981 */ /* 0x001ea8000c1e1b00 */
[----:B--2---:R0:W-:Y:S04]  /*1ba0*/  ST.E.64 desc[UR36][R4.64+0x30], R12 ;  /* 0x0000300c04007985 */ /* 0x0041e8000c101b24 */
[----:B-1----:R-:W2:Y:S04]  /*1bb0*/  LDG.E.64 R14, desc[UR36][R6.64+0x38] ;  /* 0x00003824060e7981 */ /* 0x002ea8000c1e1b00 */
[----:B--2---:R1:W-:Y:S04]  /*1bc0*/  ST.E.64 desc[UR36][R4.64+0x38], R14 ;  /* 0x0000380e04007985 */ /* 0x0043e8000c101b24 */
[----:B------:R-:W2:Y:S04]  /*1bd0*/  LDG.E.64 R20, desc[UR36][R6.64+0x40] ;  /* 0x0000402406147981 */ /* 0x000ea8000c1e1b00 */
[----:B--2---:R2:W-:Y:S04]  /*1be0*/  ST.E.64 desc[UR36][R4.64+0x40], R20 ;  /* 0x0000401404007985 */ /* 0x0045e8000c101b24 */
[----:B---3--:R-:W3:Y:S04]  /*1bf0*/  LDG.E.64 R42, desc[UR36][R6.64+0x48] ;  /* 0x00004824062a7981 */ /* 0x008ee8000c1e1b00 */
[----:B---3--:R3:W-:Y:S04]  /*1c00*/  ST.E.64 desc[UR36][R4.64+0x48], R42 ;  /* 0x0000482a04007985 */ /* 0x0087e8000c101b24 */
[----:B----4-:R-:W4:Y:S04]  /*1c10*/  LDG.E.64 R44, desc[UR36][R6.64+0x50] ;  /* 0x00005024062c7981 */ /* 0x010f28000c1e1b00 */
[----:B----4-:R4:W-:Y:S04]  /*1c20*/  ST.E.64 desc[UR36][R4.64+0x50], R44 ;  /* 0x0000502c04007985 */ /* 0x0109e8000c101b24 */
[----:B-----5:R-:W5:Y:S04]  /*1c30*/  LDG.E.64 R46, desc[UR36][R6.64+0x58] ;  /* 0x00005824062e7981 */ /* 0x020f68000c1e1b00 */
[----:B-----5:R4:W-:Y:S04]  /*1c40*/  ST.E.64 desc[UR36][R4.64+0x58], R46 ;  /* 0x0000582e04007985 */ /* 0x0209e8000c101b24 */
[----:B0-----:R-:W5:Y:S04]  /*1c50*/  LDG.E.64 R12, desc[UR36][R6.64+0x60] ;  /* 0x00006024060c7981 */ /* 0x001f68000c1e1b00 */
[----:B-----5:R4:W-:Y:S04]  /*1c60*/  ST.E.64 desc[UR36][R4.64+0x60], R12 ;  /* 0x0000600c04007985 */ /* 0x0209e8000c101b24 */
[----:B-1----:R-:W5:Y:S04]  /*1c70*/  LDG.E.64 R14, desc[UR36][R6.64+0x68] ;  /* 0x00006824060e7981 */ /* 0x002f68000c1e1b00 */
[----:B-----5:R4:W-:Y:S04]  /*1c80*/  ST.E.64 desc[UR36][R4.64+0x68], R14 ;  /* 0x0000680e04007985 */ /* 0x0209e8000c101b24 */
[----:B--2---:R-:W2:Y:S01]  /*1c90*/  LDG.E.64 R20, desc[UR36][R6.64+0x70] ;  /* 0x0000702406147981 */ /* 0x004ea2000c1e1b00 */
[----:B------:R-:W-:-:S03]  /*1ca0*/  IADD3 R3, P0, PT, R3, 0x10, RZ ;  /* 0x0000001003037810 */ /* 0x000fc60007f1e0ff */
[----:B--2---:R4:W-:Y:S04]  /*1cb0*/  ST.E.64 desc[UR36][R4.64+0x70], R20 ;  /* 0x0000701404007985 */ /* 0x0049e8000c101b24 */
[----:B---3--:R-:W2:Y:S01]  /*1cc0*/  LDG.E.64 R42, desc[UR36][R6.64+0x78] ;  /* 0x00007824062a7981 */ /* 0x008ea2000c1e1b00 */
[----:B------:R-:W-:Y:S01]  /*1cd0*/  IMAD.X R10, RZ, RZ, R10, P0 ;  /* 0x000000ffff0a7224 */ /* 0x000fe200000e060a */
[----:B------:R-:W-:-:S04]  /*1ce0*/  ISETP.NE.U32.AND P0, PT, R3, UR38, PT ;  /* 0x0000002603007c0c */ /* 0x000fc8000bf05070 */
[----:B------:R-:W-:Y:S01]  /*1cf0*/  ISETP.NE.AND.EX P0, PT, R10, UR52, PT, P0 ;  /* 0x000000340a007c0c */ /* 0x000fe2000bf05300 */
[----:B--2---:R4:W-:-:S12]  /*1d00*/  ST.E.64 desc[UR36][R4.64+0x78], R42 ;  /* 0x0000782a04007985 */ /* 0x0049d8000c101b24 */
[----:B------:R-:W-:Y:S05]  /*1d10*/  @P0 BRA `(.L_x_22) ;  /* 0xfffffffc00540947 */ /* 0x000fea000383ffff */
[----:B------:R-:W-:Y:S05]  /*1d20*/  BSYNC.RECONVERGENT B0 ;  /* 0x0000000000007941 */ /* 0x000fea0003800200 */
.L_x_21:
[----:B------:R-:W0:Y:S01]  /*1d30*/  LDCU UR4, c[0x0][0x3bc] ;  /* 0x00007780ff0477ac */ /* 0x000e220008000800 */
[----:B------:R-:W-:Y:S02]  /*1d40*/  IMAD.U32 R3, RZ, RZ, UR38 ;  /* 0x00000026ff037e24 */ /* 0x000fe4000f8e00ff */
[----:B0-----:R-:W-:-:S07]  /*1d50*/  IMAD.U32 R10, RZ, RZ, UR4 ;  /* 0x00000004ff0a7e24 */ /* 0x001fce000f8e00ff */
.L_x_20:
[----:B------:R-:W0:Y:S02]  /*1d60*/  LDCU UR4, c[0x0][0x3b8] ;  /* 0x00007700ff0477ac */ /* 0x000e240008000800 */
[----:B0-----:R-:W-:-:S04]  /*1d70*/  ULOP3.LUT UR4, UR4, 0xf, URZ, 0xc0, !UPT ;  /* 0x0000000f04047892 */ /* 0x001fc8000f8ec0ff */
        /* <DEDUP_REMOVED lines=10> */
[----:B------:R-:W0:Y:S01]  /*1e20*/  LDCU.64 UR4, c[0x0][0x388] ;  /* 0x00007100ff0477ac */ /* 0x000e220008000a00 */
[----:B----4-:R-:W-:-:S05]  /*1e30*/  IADD3 R4, P0, PT, R3, R24, RZ ;  /* 0x0000001803047210 */ /* 0x010fca0007f1e0ff */
[----:B------:R-:W-:Y:S01]  /*1e40*/  IMAD.X R5, R10, 0x1, R35, P0 ;  /* 0x000000010a057824 */ /* 0x000fe200000e0623 */
[----:B0-----:R-:W-:-:S04]  /*1e50*/  LEA R6, P0, R4, UR4, 0x3 ;  /* 0x0000000404067c11 */ /* 0x001fc8000f8018ff */
        /* <DEDUP_REMOVED lines=11> */
[----:B------:R-:W3:Y:S04]  /*1f10*/  LDG.E.64 R44, desc[UR36][R6.64+0x20] ;  /* 0x00002024062c7981 */ /* 0x000ee8000c1e1b00 */
[----:B---3--:R2:W-:Y:S04]  /*1f20*/  ST.E.64 desc[UR36][R4.64+0x20], R44 ;  /* 0x0000202c04007985 */ /* 0x0085e8000c101b24 */
[----:B------:R-:W3:Y:S04]  /*1f30*/  LDG.E.64 R46, desc[UR36][R6.64+0x28] ;  /* 0x00002824062e7981 */ /* 0x000ee8000c1e1b00 */
[----:B---3--:R2:W-:Y:S04]  /*1f40*/  ST.E.64 desc[UR36][R4.64+0x28], R46 ;  /* 0x0000282e04007985 */ /* 0x0085e8000c101b24 */
[----:B0-----:R-:W3:Y:S04]  /*1f50*/  LDG.E.64 R12, desc[UR36][R6.64+0x30] ;  /* 0x00003024060c7981 */ /* 0x001ee8000c1e1b00 */
[----:B---3--:R2:W-:Y:S04]  /*1f60*/  ST.E.64 desc[UR36][R4.64+0x30], R12 ;  /* 0x0000300c04007985 */ /* 0x0085e8000c101b24 */
[----:B-1----:R-:W3:Y:S01]  /*1f70*/  LDG.E.64 R14, desc[UR36][R6.64+0x38] ;  /* 0x00003824060e7981 */ /* 0x002ee2000c1e1b00 */
[----:B------:R-:W-:-:S05]  /*1f80*/  IADD3 R3, P0, PT, R3, 0x8, RZ ;  /* 0x0000000803037810 */ /* 0x000fca0007f1e0ff */
[----:B------:R-:W-:Y:S01]  /*1f90*/  IMAD.X R10, RZ, RZ, R10, P0 ;  /* 0x000000ffff0a7224 */ /* 0x000fe200000e060a */
[----:B---3--:R2:W-:Y:S07]  /*1fa0*/  ST.E.64 desc[UR36][R4.64+0x38], R14 ;  /* 0x0000380e04007985 */ /* 0x0085ee000c101b24 */
.L_x_23:
[----:B------:R-:W-:Y:S05]  /*1fb0*/  BRA.U !UP1, `(.L_x_19) ;  /* 0x0000000109b07547 */ /* 0x000fea000b800000 */
[----:B------:R-:W-:-:S04]  /*1fc0*/  UIADD3 UR4, UP0, UPT, UR47, -0x1, URZ ;  /* 0xffffffff2f047890 */ /* 0x000fc8000ff1e0ff */
[----:B------:R-:W-:Y:S02]  /*1fd0*/  UIADD3.X UR5, UPT, UPT, URZ, -0x1, URZ, UP0, !UPT ;  /* 0xffffffffff057890 */ /* 0x000fe400087fe4ff */
[----:B------:R-:W-:-:S04]  /*1fe0*/  UISETP.GE.U32.AND UP0, UPT, UR4, 0x3, UPT ;  /* 0x000000030400788c */ /* 0x000fc8000bf06070 */
[----:B------:R-:W-:-:S06]  /*1ff0*/  UISETP.GE.U32.AND.EX UP0, UPT, UR5, URZ, UPT, UP0 ;  /* 0x000000ff0500728c */ /* 0x000fcc000bf06100 */
[----:B------:R-:W-:-:S05]  /*2000*/  PLOP3.LUT P1, PT, PT, PT, UP0, 0x80, 0x8 ;  /* 0x000000000008781c */ /* 0x000fca0003f2f008 */
[----:B------:R-:W0:Y:S08]  /*2010*/  @UP0 LDCU.64 UR4, c[0x0][0x388] ;  /* 0x00007100ff0407ac */ /* 0x000e300008000a00 */
[----:B--2-4-:R-:W-:-:S05]  /*2020*/  @P1 IADD3 R4, P0, PT, R3, R24, RZ ;  /* 0x0000001803041210 */ /* 0x014fca0007f1e0ff */
[----:B------:R-:W-:Y:S01]  /*2030*/  @P1 IMAD.X R5, R10, 0x1, R35, P0 ;  /* 0x000000010a051824 */ /* 0x000fe200000e0623 */
[----:B0-----:R-:W-:-:S04]  /*2040*/  @P1 LEA R6, P0, R4, UR4, 0x3 ;  /* 0x0000000404061c11 */ /* 0x001fc8000f8018ff */
[----:B------:R-:W-:-:S05]  /*2050*/  @P1 LEA.HI.X R7, R4, UR5, R5, 0x3, P0 ;  /* 0x0000000504071c11 */ /* 0x000fca00080f1c05 */
[----:B------:R-:W2:Y:S01]  /*2060*/  @P1 LDG.E.64 R12, desc[UR36][R6.64] ;  /* 0x00000024060c1981 */ /* 0x000ea2000c1e1b00 */
[----:B------:R-:W-:-:S04]  /*2070*/  @P1 LEA R4, P0, R3, R39, 0x3 ;  /* 0x0000002703041211 */ /* 0x000fc800078018ff */
[----:B------:R-:W-:-:S05]  /*2080*/  @P1 LEA.HI.X R5, R3, R41, R10, 0x3, P0 ;  /* 0x0000002903051211 */ /* 0x000fca00000f1c0a */
[----:B--2---:R0:W-:Y:S04]  /*2090*/  @P1 ST.E.64 desc[UR36][R4.64], R12 ;  /* 0x0000000c04001985 */ /* 0x0041e8000c101b24 */
[----:B------:R-:W2:Y:S04]  /*20a0*/  @P1 LDG.E.64 R14, desc[UR36][R6.64+0x8] ;  /* 0x00000824060e1981 */ /* 0x000ea8000c1e1b00 */
[----:B--2---:R0:W-:Y:S04]  /*20b0*/  @P1 ST.E.64 desc[UR36][R4.64+0x8], R14 ;  /* 0x0000080e04001985 */ /* 0x0041e8000c101b24 */
[----:B------:R-:W2:Y:S04]  /*20c0*/  @P1 LDG.E.64 R20, desc[UR36][R6.64+0x10] ;  /* 0x0000102406141981 */ /* 0x000ea8000c1e1b00 */
[----:B--2---:R0:W-:Y:S04]  /*20d0*/  @P1 ST.E.64 desc[UR36][R4.64+0x10], R20 ;  /* 0x0000101404001985 */ /* 0x0041e8000c101b24 */
[----:B------:R-:W2:Y:S01]  /*20e0*/  @P1 LDG.E.64 R42, desc[UR36][R6.64+0x18] ;  /* 0x00001824062a1981 */ /* 0x000ea2000c1e1b00 */
[----:B------:R-:W-:Y:S01]  /*20f0*/  UISETP.NE.U32.AND UP0, UPT, UR46, URZ, UPT ;  /* 0x000000ff2e00728c */ /* 0x000fe2000bf05070 */
[----:B------:R-:W-:-:S03]  /*2100*/  @P1 IADD3 R3, P0, PT, R3, 0x4, RZ ;  /* 0x0000000403031810 */ /* 0x000fc60007f1e0ff */
[----:B------:R-:W-:Y:S01]  /*2110*/  UISETP.NE.AND.EX UP0, UPT, URZ, URZ, UPT, UP0 ;  /* 0x000000ffff00728c */ /* 0x000fe2000bf05300 */
[----:B------:R-:W-:Y:S01]  /*2120*/  @P1 IADD3.X R10, PT, PT, RZ, R10, RZ, P0, !PT ;  /* 0x0000000aff0a1210 */ /* 0x000fe200007fe4ff */
[----:B--2---:R0:W-:Y:S07]  /*2130*/  @P1 ST.E.64 desc[UR36][R4.64+0x18], R42 ;  /* 0x0000182a04001985 */ /* 0x0041ee000c101b24 */
[----:B------:R-:W-:Y:S05]  /*2140*/  BRA.U !UP0, `(.L_x_19) ;  /* 0x00000001084c7547 */ /* 0x000fea000b800000 */
[----:B------:R-:W1:Y:S01]  /*2150*/  LDCU.64 UR4, c[0x0][0x388] ;  /* 0x00007100ff0477ac */ /* 0x000e620008000a00 */
[----:B0-----:R-:W-:-:S05]  /*2160*/  IADD3 R5, P0, PT, R3, R24, RZ ;  /* 0x0000001803057210 */ /* 0x001fca0007f1e0ff */
[----:B------:R-:W-:Y:S01]  /*2170*/  IMAD.X R6, R10, 0x1, R35, P0 ;  /* 0x000000010a067824 */ /* 0x000fe200000e0623 */
[----:B-1----:R-:W-:-:S04]  /*2180*/  LEA R4, P0, R5, UR4, 0x3 ;  /* 0x0000000405047c11 */ /* 0x002fc8000f8018ff */
[----:B------:R-:W-:-:S05]  /*2190*/  LEA.HI.X R5, R5, UR5, R6, 0x3, P0 ;  /* 0x0000000505057c11 */ /* 0x000fca00080f1c06 */
[----:B------:R-:W2:Y:S01]  /*21a0*/  LDG.E.64 R12, desc[UR36][R4.64] ;  /* 0x00000024040c7981 */ /* 0x000ea2000c1e1b00 */
[----:B------:R-:W-:Y:S01]  /*21b0*/  LEA R6, P0, R3, R39, 0x3 ;  /* 0x0000002703067211 */ /* 0x000fe200078018ff */
[----:B------:R-:W-:-:S03]  /*21c0*/  UISETP.NE.U32.AND UP0, UPT, UR46, 0x1, UPT ;  /* 0x000000012e00788c */ /* 0x000fc6000bf05070 */
[----:B------:R-:W-:Y:S01]  /*21d0*/  LEA.HI.X R7, R3, R41, R10, 0x3, P0 ;  /* 0x0000002903077211 */ /* 0x000fe200000f1c0a */
[----:B------:R-:W-:-:S04]  /*21e0*/  UISETP.NE.AND.EX UP0, UPT, URZ, URZ, UPT, UP0 ;  /* 0x000000ffff00728c */ /* 0x000fc8000bf05300 */
[----:B--2---:R1:W-:Y:S05]  /*21f0*/  ST.E.64 desc[UR36][R6.64], R12 ;  /* 0x0000000c06007985 */ /* 0x0043ea000c101b24 */
[----:B------:R-:W-:Y:S05]  /*2200*/  BRA.U !UP0, `(.L_x_19) ;  /* 0x00000001081c7547 */ /* 0x000fea000b800000 */
[----:B------:R-:W2:Y:S01]  /*2210*/  LDG.E.64 R10, desc[UR36][R4.64+0x8] ;  /* 0x00000824040a7981 */ /* 0x000ea2000c1e1b00 */
[----:B------:R-:W-:-:S04]  /*2220*/  UISETP.NE.U32.AND UP0, UPT, UR46, 0x2, UPT ;  /* 0x000000022e00788c */ /* 0x000fc8000bf05070 */
[----:B------:R-:W-:Y:S01]  /*2230*/  UISETP.NE.AND.EX UP0, UPT, URZ, URZ, UPT, UP0 ;  /* 0x000000ffff00728c */ /* 0x000fe2000bf05300 */
[----:B--2---:R3:W-:Y:S08]  /*2240*/  ST.E.64 desc[UR36][R6.64+0x8], R10 ;  /* 0x0000080a06007985 */ /* 0x0047f0000c101b24 */
[----:B------:R-:W-:Y:S05]  /*2250*/  BRA.U !UP0, `(.L_x_19) ;  /* 0x0000000108087547 */ /* 0x000fea000b800000 */
[----:B------:R-:W2:Y:S04]  /*2260*/  LDG.E.64 R4, desc[UR36][R4.64+0x10] ;  /* 0x0000102404047981 */ /* 0x000ea8000c1e1b00 */
[----:B--2---:R0:W-:Y:S02]  /*2270*/  ST.E.64 desc[UR36][R6.64+0x10], R4 ;  /* 0x0000100406007985 */ /* 0x0041e4000c101b24 */
.L_x_19:
[----:B01-3--:R-:W-:Y:S01]  /*2280*/  MOV R6, 0x0 ;  /* 0x0000000000067802 */ /* 0x00bfe20000000f00 */
[----:B------:R-:W0:Y:S01]  /*2290*/  LDCU.64 UR6, c[0x0][0x398] ;  /* 0x00007300ff0677ac */ /* 0x000e220008000a00 */
[----:B------:R-:W-:Y:S01]  /*22a0*/  ISETP.NE.U32.AND P0, PT, R8, RZ, PT ;  /* 0x000000ff0800720c */ /* 0x000fe20003f05070 */
[----:B------:R-:W1:Y:S03]  /*22b0*/  LDCU.64 UR4, c[0x0][0x3b8] ;  /* 0x00007700ff0477ac */ /* 0x000e660008000a00 */
[----:B------:R-:W3:Y:S01]  /*22c0*/  LDC.64 R6, c[0x4][R6] ;  /* 0x0100000006067b82 */ /* 0x000ee20000000a00 */
[----:B------:R-:W-:-:S04]  /*22d0*/  ISETP.NE.AND.EX P0, PT, R9, RZ, PT, P0 ;  /* 0x000000ff0900720c */ /* 0x000fc80003f05300 */
[----:B--2-4-:R-:W-:Y:S02]  /*22e0*/  P2R R42, PR, RZ, 0x1 ;  /* 0x00000001ff2a7803 */ /* 0x014fe40000000000 */
[----:B0-----:R-:W-:Y:S01]  /*22f0*/  IADD3 R26, P1, PT, R26, UR6, RZ ;  /* 0x000000061a1a7c10 */ /* 0x001fe2000ff3e0ff */
[----:B-1----:R-:W-:-:S03]  /*2300*/  USHF.L.U32 UR6, UR4, 0x3, URZ ;  /* 0x0000000304067899 */ /* 0x002fc600080006ff */
[----:B------:R-:W-:Y:S01]  /*2310*/  IADD3.X R27, PT, PT, R0, UR7, RZ, P1, !PT ;  /* 0x00000007001b7c10 */ /* 0x000fe20008ffe4ff */
[----:B------:R-:W-:Y:S02]  /*2320*/  USHF.L.U64.HI UR5, UR4, 0x3, UR5 ;  /* 0x0000000304057899 */ /* 0x000fe40008010205 */
[----:B------:R-:W-:-:S04]  /*2330*/  IMAD.U32 R4, RZ, RZ, UR6 ;  /* 0x00000006ff047e24 */ /* 0x000fc8000f8e00ff */
[----:B------:R-:W-:-:S07]  /*2340*/  IMAD.U32 R5, RZ, RZ, UR5 ;  /* 0x00000005ff057e24 */ /* 0x000fce000f8e00ff */
[----:B------:R-:W-:-:S07]  /*2350*/  LEPC R20, `(.L_x_24) ;  /* 0x000000001014794e */ /* 0x000fce0000000000 */
[----:B---3--:R-:W-:Y:S05]  /*2360*/  CALL.ABS.NOINC R6 ;  /* 0x0000000006007343 */ /* 0x008fea0003c00000 */
.L_x_24:
[----:B------:R-:W-:Y:S01]  /*2370*/  ISETP.NE.AND P6, PT, R42, RZ, PT ;  /* 0x000000ff2a00720c */ /* 0x000fe20003fc5270 */
[----:B------:R-:W-:Y:S01]  /*2380*/  BSSY.RECONVERGENT B0, `(.L_x_25) ;  /* 0x0000186000007945 */ /* 0x000fe20003800200 */
[----:B------:R-:W-:Y:S02]  /*2390*/  IMAD.MOV.U32 R20, RZ, RZ, 0x0 ;  /* 0x00000000ff147424 */ /* 0x000fe400078e00ff */
[----:B------:R-:W-:-:S09]  /*23a0*/  IMAD.MOV.U32 R21, RZ, RZ, -0x100000 ;  /* 0xfff00000ff157424 */ /* 0x000fd200078e00ff */
[----:B------:R-:W-:Y:S05]  /*23b0*/  @!P6 BRA `(.L_x_26) ;  /* 0x000000180008e947 */ /* 0x000fea0003800000 */
[----:B------:R-:W0:Y:S02]  /*23c0*/  LDCU.64 UR4, c[0x0][0x3b8] ;  /* 0x00007700ff0477ac */ /* 0x000e240008000a00 */
[----:B0-----:R-:W-:-:S04]  /*23d0*/  UISETP.NE.U32.AND UP0, UPT, UR4, URZ, UPT ;  /* 0x000000ff0400728c */ /* 0x001fc8000bf05070 */
[----:B------:R-:W-:-:S09]  /*23e0*/  UISETP.NE.AND.EX UP0, UPT, UR5, URZ, UPT, UP0 ;  /* 0x000000ff0500728c */ /* 0x000fd2000bf05300 */
[----:B------:R-:W-:Y:S05]  /*23f0*/  BRA.U !UP0, `(.L_x_27) ;  /* 0x0000000d08cc7547 */ /* 0x000fea000b800000 */
[----:B------:R-:W-:Y:S01]  /*2400*/  BSSY.RECONVERGENT B1, `(.L_x_28) ;  /* 0x00000f1000017945 */ /* 0x000fe20003800200 */
[----:B------:R-:W-:Y:S02]  /*2410*/  IMAD.MOV.U32 R3, RZ, RZ, RZ ;  /* 0x000000ffff037224 */ /* 0x000fe400078e00ff */
[----:B------:R-:W-:Y:S02]  /*2420*/  IMAD.MOV.U32 R0, RZ, RZ, RZ ;  /* 0x000000ffff007224 */ /* 0x000fe400078e00ff */
[----:B------:R-:W-:Y:S02]  /*2430*/  IMAD.MOV.U32 R20, RZ, RZ, 0x0 ;  /* 0x00000000ff147424 */ /* 0x000fe400078e00ff */
[----:B------:R-:W-:-:S07]  /*2440*/  IMAD.MOV.U32 R21, RZ, RZ, -0x100000 ;  /* 0xfff00000ff157424 */ /* 0x000fce00078e00ff */
.L_x_37:
[----:B------:R-:W-:-:S05]  /*2450*/  IADD3 R10, P0, PT, R3, R26, RZ ;  /* 0x0000001a030a7210 */ /* 0x000fca0007f1e0ff */
[----:B------:R-:W-:-:S05]  /*2460*/  IMAD.X R11, R0, 0x1, R27, P0 ;  /* 0x00000001000b7824 */ /* 0x000fca00000e061b */
[----:B--2---:R-:W2:Y:S01]  /*2470*/  LDG.E.U8 R10, desc[UR36][R10.64] ;  /* 0x000000240a0a7981 */ /* 0x004ea2000c1e1100 */
[----:B------:R-:W-:Y:S01]  /*2480*/  BSSY.RECONVERGENT B2, `(.L_x_29) ;  /* 0x00000e2000027945 */ /* 0x000fe20003800200 */
[----:B--2---:R-:W-:-:S13]  /*2490*/  ISETP.NE.AND P0, PT, R10, RZ, PT ;  /* 0x000000ff0a00720c */ /* 0x004fda0003f05270 */
[C---:B0-----:R-:W-:Y:S01]  /*24a0*/  @!P0 LEA R8, P1, R3.reuse, R4, 0x3 ;  /* 0x0000000403088211 */ /* 0x041fe200078218ff */
[----:B-1-34-:R-:W-:Y:S01]  /*24b0*/  @!P0 IMAD.MOV.U32 R6, RZ, RZ, 0x0 ;  /* 0x00000000ff068424 */ /* 0x01afe200078e00ff */
[----:B------:R-:W-:Y:S02]  /*24c0*/  @!P0 MOV R7, 0xfff00000 ;  /* 0xfff0000000078802 */ /* 0x000fe40000000f00 */
[----:B------:R-:W-:-:S05]  /*24d0*/  @!P0 LEA.HI.X R9, R3, R5, R0, 0x3, P1 ;  /* 0x0000000503098211 */ /* 0x000fca00008f1c00 */
[----:B------:R0:W-:Y:S01]  /*24e0*/  @!P0 ST.E.64 desc[UR36][R8.64], R6 ;  /* 0x0000000608008985 */ /* 0x0001e2000c101b24 */
[----:B------:R-:W-:Y:S05]  /*24f0*/  @!P0 BRA `(.L_x_30) ;  /* 0x0000000c00688947 */ /* 0x000fea0003800000 */
[C---:B0-----:R-:W-:Y:S01]  /*2500*/  LEA R6, P0, R3.reuse, R4, 0x3 ;  /* 0x0000000403067211 */ /* 0x041fe200078018ff */
[----:B------:R-:W0:Y:S01]  /*2510*/  LDCU UR4, c[0x0][0x3b8] ;  /* 0x00007700ff0477ac */ /* 0x000e220008000800 */
[----:B------:R-:W-:Y:S01]  /*2520*/  IMAD.MOV.U32 R46, RZ, RZ, RZ ;  /* 0x000000ffff2e7224 */ /* 0x000fe200078e00ff */
[----:B------:R-:W-:Y:S02]  /*2530*/  CS2R R12, SRZ ;  /* 0x00000000000c7805 */ /* 0x000fe4000001ff00 */
[----:B------:R-:W-:Y:S01]  /*2540*/  LEA.HI.X R7, R3, R5, R0, 0x3, P0 ;  /* 0x0000000503077211 */ /* 0x000fe200000f1c00 */
[----:B------:R-:W-:Y:S01]  /*2550*/  UISETP.GE.U32.AND UP0, UPT, UR48, 0xf, UPT ;  /* 0x0000000f3000788c */ /* 0x000fe2000bf06070 */
[----:B------:R-:W-:-:S03]  /*2560*/  IMAD.MOV.U32 R44, RZ, RZ, RZ ;  /* 0x000000ffff2c7224 */ /* 0x000fc600078e00ff */
[----:B------:R1:W-:Y:S01]  /*2570*/  ST.E.64 desc[UR36][R6.64], RZ ;  /* 0x000000ff06007985 */ /* 0x0003e2000c101b24 */
[----:B------:R-:W-:Y:S01]  /*2580*/  UISETP.GE.U32.AND.EX UP0, UPT, UR39, URZ, UPT, UP0 ;  /* 0x000000ff2700728c */ /* 0x000fe2000bf06100 */
[----:B0-----:R-:W-:-:S08]  /*2590*/  IMAD R45, R3, UR4, RZ ;  /* 0x00000004032d7c24 */ /* 0x001fd0000f8e02ff */
[----:B-1----:R-:W-:Y:S05]  /*25a0*/  BRA.U !UP0, `(.L_x_31) ;  /* 0x0000000508587547 */ /* 0x002fea000b800000 */
[----:B------:R-:W0:Y:S01]  /*25b0*/  S2UR UR5, SR_CgaCtaId ;  /* 0x00000000000579c3 */ /* 0x000e220000008800 */
[----:B------:R-:W-:Y:S01]  /*25c0*/  UMOV UR4, 0x400 ;  /* 0x0000040000047882 */ /* 0x000fe20000000000 */
[----:B------:R-:W-:Y:S01]  /*25d0*/  BSSY.RECONVERGENT B3, `(.L_x_32) ;  /* 0x0000050000037945 */ /* 0x000fe20003800200 */
[----:B------:R-:W-:Y:S01]  /*25e0*/  IMAD.MOV.U32 R44, RZ, RZ, RZ ;  /* 0x000000ffff2c7224 */ /* 0x000fe200078e00ff */
[----:B------:R-:W-:Y:S01]  /*25f0*/  CS2R R12, SRZ ;  /* 0x00000000000c7805 */ /* 0x000fe2000001ff00 */
[----:B------:R-:W-:Y:S01]  /*2600*/  IMAD.MOV.U32 R46, RZ, RZ, RZ ;  /* 0x000000ffff2e7224 */ /* 0x000fe200078e00ff */
[----:B0-----:R-:W-:-:S06]  /*2610*/  ULEA UR4, UR5, UR4, 0x18 ;  /* 0x0000000405047291 */ /* 0x001fcc000f8ec0ff */
[----:B------:R-:W-:-:S07]  /*2620*/  IMAD.U32 R2, RZ, RZ, UR4 ;  /* 0x00000004ff027e24 */ /* 0x000fce000f8e00ff */
.L_x_33:
[C---:B------:R-:W-:Y:S01]  /*2630*/  LEA R8, P0, R44.reuse, R39, 0x3 ;  /* 0x000000272c087211 */ /* 0x040fe200078018ff */
[C---:B------:R-:W-:Y:S01]  /*2640*/  IMAD.IADD R47, R44.reuse, 0x1, R45 ;  /* 0x000000012c2f7824 */ /* 0x040fe200078e022d */
[----:B0-----:R-:W0:Y:S02]  /*2650*/  LDCU UR4, c[0x0][0x3bc] ;  /* 0x00007780ff0477ac */ /* 0x001e240008000800 */
[----:B------:R-:W-:-:S05]  /*2660*/  LEA.HI.X R9, R44, R41, R46, 0x3, P0 ;  /* 0x000000292c097211 */ /* 0x000fca00000f1c2e */
[----:B------:R-:W2:Y:S01]  /*2670*/  LD.E.64 R10, desc[UR36][R8.64] ;  /* 0x00000024080a7980 */ /* 0x000ea2000c101b00 */
[----:B------:R-:W-:-:S05]  /*2680*/  IMAD R47, R47, 0x8, R2 ;  /* 0x000000082f2f7824 */ /* 0x000fca00078e0202 */
[----:B------:R-:W2:Y:S02]  /*2690*/  LDS.64 R42, [R47] ;  /* 0x000000002f2a7984 */ /* 0x000ea40000000a00 */
[----:B--2---:R-:W-:-:S07]  /*26a0*/  DFMA R42, R10, R42, R12 ;  /* 0x0000002a0a2a722b */ /* 0x004fce000000000c */
[----:B------:R-:W-:Y:S04]  /*26b0*/  ST.E.64 desc[UR36][R6.64], R42 ;  /* 0x0000002a06007985 */ /* 0x000fe8000c101b24 */
[----:B------:R-:W2:Y:S04]  /*26c0*/  LD.E.64 R10, desc[UR36][R8.64+0x8] ;  /* 0x00000824080a7980 */ /* 0x000ea8000c101b00 */
[----:B------:R-:W2:Y:S02]  /*26d0*/  LDS.64 R14, [R47+0x8] ;  /* 0x000008002f0e7984 */ /* 0x000ea40000000a00 */
        /* <DEDUP_REMOVED lines=54> */
[----:B------:R-:W2:Y:S01]  /*2a40*/  LD.E.64 R12, desc[UR36][R8.64+0x78] ;  /* 0x00007824080c7980 */ /* 0x000ea2000c101b00 */
[----:B------:R-:W-:-:S03]  /*2a50*/  IADD3 R44, P0, PT, R44, 0x10, RZ ;  /* 0x000000102c2c7810 */ /* 0x000fc60007f1e0ff */
[----:B------:R-:W2:Y:S02]  /*2a60*/  LDS.64 R48, [R47+0x78] ;  /* 0x000078002f307984 */ /* 0x000ea40000000a00 */
[----:B------:R-:W-:Y:S01]  /*2a70*/  IMAD.X R46, RZ, RZ, R46, P0 ;  /* 0x000000ffff2e7224 */ /* 0x000fe200000e062e */
[----:B------:R-:W-:-:S04]  /*2a80*/  ISETP.NE.U32.AND P0, PT, R44, UR38, PT ;  /* 0x000000262c007c0c */ /* 0x000fc8000bf05070 */
[----:B0-----:R-:W-:Y:S01]  /*2a90*/  ISETP.NE.AND.EX P0, PT, R46, UR4, PT, P0 ;  /* 0x000000042e007c0c */ /* 0x001fe2000bf05300 */
[----:B--2---:R-:W-:-:S07]  /*2aa0*/  DFMA R12, R12, R48, R10 ;  /* 0x000000300c0c722b */ /* 0x004fce000000000a */
[----:B------:R0:W-:Y:S05]  /*2ab0*/  ST.E.64 desc[UR36][R6.64], R12 ;  /* 0x0000000c06007985 */ /* 0x0001ea000c101b24 */
[----:B------:R-:W-:Y:S05]  /*2ac0*/  @P0 BRA `(.L_x_33) ;  /* 0xfffffff800d80947 */ /* 0x000fea000383ffff */
[----:B------:R-:W-:Y:S05]  /*2ad0*/  BSYNC.RECONVERGENT B3 ;  /* 0x0000000000037941 */ /* 0x000fea0003800200 */
.L_x_32:
[----:B------:R-:W1:Y:S01]  /*2ae0*/  LDCU UR4, c[0x0][0x3bc] ;  /* 0x00007780ff0477ac */ /* 0x000e620008000800 */
[----:B------:R-:W-:Y:S02]  /*2af0*/  IMAD.U32 R46, RZ, RZ, UR38 ;  /* 0x00000026ff2e7e24 */ /* 0x000fe4000f8e00ff */
[----:B-1----:R-:W-:-:S07]  /*2b00*/  IMAD.U32 R44, RZ, RZ, UR4 ;  /* 0x00000004ff2c7e24 */ /* 0x002fce000f8e00ff */
.L_x_31:
[----:B------:R-:W1:Y:S02]  /*2b10*/  LDCU UR4, c[0x0][0x3b8] ;  /* 0x00007700ff0477ac */ /* 0x000e640008000800 */
[----:B-1----:R-:W-:-:S04]  /*2b20*/  ULOP3.LUT UR4, UR4, 0xf, URZ, 0xc0, !UPT ;  /* 0x0000000f04047892 */ /* 0x002fc8000f8ec0ff */
        /* <DEDUP_REMOVED lines=10> */
[----:B------:R-:W-:-:S04]  /*2bd0*/  LEA R8, P0, R46, R39, 0x3 ;  /* 0x000000272e087211 */ /* 0x000fc800078018ff */
[----:B------:R-:W-:-:S05]  /*2be0*/  LEA.HI.X R9, R46, R41, R44, 0x3, P0 ;  /* 0x000000292e097211 */ /* 0x000fca00000f1c2c */
[----:B------:R-:W2:Y:S01]  /*2bf0*/  LD.E.64 R10, desc[UR36][R8.64] ;  /* 0x00000024080a7980 */ /* 0x000ea2000c101b00 */
[----:B------:R-:W1:Y:S01]  /*2c00*/  S2UR UR5, SR_CgaCtaId ;  /* 0x00000000000579c3 */ /* 0x000e620000008800 */
[----:B------:R-:W-:Y:S01]  /*2c10*/  UMOV UR4, 0x400 ;  /* 0x0000040000047882 */ /* 0x000fe20000000000 */
[----:B------:R-:W-:Y:S01]  /*2c20*/  IMAD.IADD R47, R46, 0x1, R45 ;  /* 0x000000012e2f7824 */ /* 0x000fe200078e022d */
[----:B-1----:R-:W-:-:S06]  /*2c30*/  ULEA UR4, UR5, UR4, 0x18 ;  /* 0x0000000405047291 */ /* 0x002fcc000f8ec0ff */
[----:B------:R-:W-:-:S05]  /*2c40*/  MOV R2, UR4 ;  /* 0x0000000400027c02 */ /* 0x000fca0008000f00 */
        /* <DEDUP_REMOVED lines=9> */
[----:B0-----:R-:W2:Y:S02]  /*2ce0*/  LDS.64 R12, [R47+0x10] ;  /* 0x000010002f0c7984 */ /* 0x001ea40000000a00 */
        /* <DEDUP_REMOVED lines=22> */
[----:B--2---:R-:W-:-:S07]  /*2e50*/  DFMA R12, R12, R48, R10 ;  /* 0x000000300c0c722b */ /* 0x004fce000000000a */
[----:B------:R1:W-:Y:S04]  /*2e60*/  ST.E.64 desc[UR36][R6.64], R12 ;  /* 0x0000000c06007985 */ /* 0x0003e8000c101b24 */
.L_x_35:
        /* <DEDUP_REMOVED lines=11> */
[----:B------:R-:W3:Y:S01]  /*2f20*/  S2UR UR5, SR_CgaCtaId ;  /* 0x00000000000579c3 */ /* 0x000ee20000008800 */
[----:B------:R-:W-:Y:S01]  /*2f30*/  UMOV UR4, 0x400 ;  /* 0x0000040000047882 */ /* 0x000fe20000000000 */
[----:B------:R-:W-:Y:S01]  /*2f40*/  IMAD.IADD R47, R46, 0x1, R45 ;  /* 0x000000012e2f7824 */ /* 0x000fe200078e022d */
[----:B---3--:R-:W-:-:S06]  /*2f50*/  ULEA UR4, UR5, UR4, 0x18 ;  /* 0x0000000405047291 */ /* 0x008fcc000f8ec0ff */
[----:B------:R-:W-:-:S04]  /*2f60*/  IMAD.U32 R2, RZ, RZ, UR4 ;  /* 0x00000004ff027e24 */ /* 0x000fc8000f8e00ff */
        /* <DEDUP_REMOVED lines=9> */
[----:B01----:R-:W2:Y:S02]  /*3000*/  LDS.64 R12, [R47+0x10] ;  /* 0x000010002f0c7984 */ /* 0x003ea40000000a00 */
        /* <DEDUP_REMOVED lines=8> */
.L_x_36:
[----:B------:R-:W-:Y:S05]  /*3090*/  BRA.U !UP1, `(.L_x_34) ;  /* 0x0000000109647547 */ /* 0x000fea000b800000 */
[----:B------:R-:W-:-:S04]  /*30a0*/  LEA R8, P0, R46, R39, 0x3 ;  /* 0x000000272e087211 */ /* 0x000fc800078018ff */
[----:B------:R-:W-:-:S05]  /*30b0*/  LEA.HI.X R9, R46, R41, R44, 0x3, P0 ;  /* 0x000000292e097211 */ /* 0x000fca00000f1c2c */
[----:B------:R-:W0:Y:S01]  /*30c0*/  LD.E.64 R10, desc[UR36][R8.64] ;  /* 0x00000024080a7980 */ /* 0x000e22000c101b00 */
[----:B------:R-:W3:Y:S01]  /*30d0*/  S2UR UR5, SR_CgaCtaId ;  /* 0x00000000000579c3 */ /* 0x000ee20000008800 */
[----:B------:R-:W-:Y:S01]  /*30e0*/  UMOV UR4, 0x400 ;  /* 0x0000040000047882 */ /* 0x000fe20000000000 */
[----:B------:R-:W-:Y:S01]  /*30f0*/  IMAD.IADD R45, R46, 0x1, R45 ;  /* 0x000000012e2d7824 */ /* 0x000fe200078e022d */
[----:B------:R-:W-:-:S04]  /*3100*/  UISETP.NE.U32.AND UP0, UPT, UR46, 0x1, UPT ;  /* 0x000000012e00788c */ /* 0x000fc8000bf05070 */
[----:B------:R-:W-:Y:S02]  /*3110*/  UISETP.NE.AND.EX UP0, UPT, URZ, URZ, UPT, UP0 ;  /* 0x000000ffff00728c */ /* 0x000fe4000bf05300 */
[----:B---3--:R-:W-:-:S06]  /*3120*/  ULEA UR4, UR5, UR4, 0x18 ;  /* 0x0000000405047291 */ /* 0x008fcc000f8ec0ff */
[----:B------:R-:W-:-:S04]  /*3130*/  IMAD.U32 R2, RZ, RZ, UR4 ;  /* 0x00000004ff027e24 */ /* 0x000fc8000f8e00ff */
[----:B------:R-:W-:-:S05]  /*3140*/  IMAD R45, R45, 0x8, R2 ;  /* 0x000000082d2d7824 */ /* 0x000fca00078e0202 */
[----:B------:R-:W0:Y:S02]  /*3150*/  LDS.64 R14, [R45] ;  /* 0x000000002d0e7984 */ /* 0x000e240000000a00 */
[----:B012---:R-:W-:-:S07]  /*3160*/  DFMA R12, R10, R14, R12 ;  /* 0x0000000e0a0c722b */ /* 0x007fce000000000c */
[----:B------:R3:W-:Y:S01]  /*3170*/  ST.E.64 desc[UR36][R6.64], R12 ;  /* 0x0000000c06007985 */ /* 0x0007e2000c101b24 */
[----:B------:R-:W-:Y:S05]  /*3180*/  BRA.U !UP0, `(.L_x_34) ;  /* 0x0000000108287547 */ /* 0x000fea000b800000 */
[----:B------:R-:W3:Y:S01]  /*3190*/  LD.E.64 R14, desc[UR36][R8.64+0x8] ;  /* 0x00000824080e7980 */ /* 0x000ee2000c101b00 */
[----:B------:R-:W-:-:S03]  /*31a0*/  UISETP.NE.U32.AND UP0, UPT, UR46, 0x2, UPT ;  /* 0x000000022e00788c */ /* 0x000fc6000bf05070 */
[----:B------:R-:W3:Y:S01]  /*31b0*/  LDS.64 R10, [R45+0x8] ;  /* 0x000008002d0a7984 */ /* 0x000ee20000000a00 */
[----:B------:R-:W-:Y:S01]  /*31c0*/  UISETP.NE.AND.EX UP0, UPT, URZ, URZ, UPT, UP0 ;  /* 0x000000ffff00728c */ /* 0x000fe2000bf05300 */
[----:B---3--:R-:W-:-:S07]  /*31d0*/  DFMA R12, R14, R10, R12 ;  /* 0x0000000a0e0c722b */ /* 0x008fce000000000c */
[----:B------:R4:W-:Y:S01]  /*31e0*/  ST.E.64 desc[UR36][R6.64], R12 ;  /* 0x0000000c06007985 */ /* 0x0009e2000c101b24 */
[----:B------:R-:W-:Y:S05]  /*31f0*/  BRA.U !UP0, `(.L_x_34) ;  /* 0x00000001080c7547 */ /* 0x000fea000b800000 */
[----:B------:R-:W4:Y:S04]  /*3200*/  LD.E.64 R8, desc[UR36][R8.64+0x10] ;  /* 0x0000102408087980 */ /* 0x000f28000c101b00 */
[----:B------:R-:W4:Y:S02]  /*3210*/  LDS.64 R10, [R45+0x10] ;  /* 0x000010002d0a7984 */ /* 0x000f240000000a00 */
[----:B----4-:R-:W-:-:S11]  /*3220*/  DFMA R12, R8, R10, R12 ;  /* 0x0000000a080c722b */ /* 0x010fd6000000000c */
.L_x_34:
[----:B------:R-:W5:Y:S02]  /*3230*/  LDCU UR4, c[0x0][0x400] ;  /* 0x00008000ff0477ac */ /* 0x000f640008000800 */
[----:B-----5:R-:W5:Y:S02]  /*3240*/  F2F.F64.F32 R8, UR4 ;  /* 0x0000000400087d10 */ /* 0x020f640008201800 */
[----:B-----5:R-:W-:-:S07]  /*3250*/  DMUL R8, R8, R12 ;  /* 0x0000000c08087228 */ /* 0x020fce0000000000 */
[----:B------:R0:W-:Y:S01]  /*3260*/  ST.E.64 desc[UR36][R6.64], R8 ;  /* 0x0000000806007985 */ /* 0x0001e2000c101b24 */
[----:B------:R-:W-:-:S14]  /*3270*/  DSETP.GT.AND P0, PT, R8, R20, PT ;  /* 0x000000140800722a */ /* 0x000fdc0003f04000 */
[----:B------:R-:W-:Y:S02]  /*3280*/  @P0 IMAD.MOV.U32 R20, RZ, RZ, R8 ;  /* 0x000000ffff140224 */ /* 0x000fe400078e0008 */
[----:B0-----:R-:W-:-:S07]  /*3290*/  @P0 IMAD.MOV.U32 R21, RZ, RZ, R9 ;  /* 0x000000ffff150224 */ /* 0x001fce00078e0009 */
.L_x_30:
[----:B------:R-:W-:Y:S05]  /*32a0*/  BSYNC.RECONVERGENT B2 ;  /* 0x0000000000027941 */ /* 0x000fea0003800200 */
.L_x_29:
[----:B------:R-:W5:Y:S01]  /*32b0*/  LDCU.64 UR4, c[0x0][0x3c8] ;  /* 0x00007900ff0477ac */ /* 0x000f620008000a00 */
[----:B------:R-:W-:-:S04]  /*32c0*/  IADD3 R3, P0, PT, R3, 0x1, RZ ;  /* 0x0000000103037810 */ /* 0x000fc80007f1e0ff */
[----:B------:R-:W-:Y:S02]  /*32d0*/  IADD3.X R0, PT, PT, RZ, R0, RZ, P0, !PT ;  /* 0x00000000ff007210 */ /* 0x000fe400007fe4ff */
[----:B-----5:R-:W-:-:S04]  /*32e0*/  ISETP.NE.U32.AND P0, PT, R3, UR4, PT ;  /* 0x0000000403007c0c */ /* 0x020fc8000bf05070 */
[----:B------:R-:W-:-:S13]  /*32f0*/  ISETP.NE.AND.EX P0, PT, R0, UR5, PT, P0 ;  /* 0x0000000500007c0c */ /* 0x000fda000bf05300 */
[----:B------:R-:W-:Y:S05]  /*3300*/  @P0 BRA `(.L_x_37) ;  /* 0xfffffff000500947 */ /* 0x000fea000383ffff */
[----:B------:R-:W-:Y:S05]  /*3310*/  BSYNC.RECONVERGENT B1 ;  /* 0x0000000000017941 */ /* 0x000fea0003800200 */
.L_x_28:
[----:B------:R-:W-:Y:S05]  /*3320*/  BRA `(.L_x_26) ;  /* 0x00000008002c7947 */ /* 0x000fea0003800000 */
.L_x_27:
[----:B------:R-:W0:Y:S01]  /*3330*/  LDC.64 R8, c[0x0][0x3c8] ;  /* 0x0000f200ff087b82 */ /* 0x000e220000000a00 */
[----:B------:R-:W1:Y:S01]  /*3340*/  LDCU UR4, c[0x0][0x400] ;  /* 0x00008000ff0477ac */ /* 0x000e620008000800 */
[----:B------:R-:W-:Y:S02]  /*3350*/  IMAD.MOV.U32 R0, RZ, RZ, RZ ;  /* 0x000000ffff007224 */ /* 0x000fe400078e00ff */
[----:B------:R-:W-:Y:S02]  /*3360*/  IMAD.MOV.U32 R12, RZ, RZ, RZ ;  /* 0x000000ffff0c7224 */ /* 0x000fe400078e00ff */
[----:B------:R-:W-:Y:S02]  /*3370*/  IMAD.MOV.U32 R20, RZ, RZ, 0x0 ;  /* 0x00000000ff147424 */ /* 0x000fe400078e00ff */
[----:B------:R-:W-:Y:S01]  /*3380*/  IMAD.MOV.U32 R21, RZ, RZ, -0x100000 ;  /* 0xfff00000ff157424 */ /* 0x000fe200078e00ff */
[----:B-1----:R-:W1:Y:S01]  /*3390*/  F2F.F64.F32 R6, UR4 ;  /* 0x0000000400067d10 */ /* 0x002e620008201800 */
[----:B0-----:R-:W-:-:S04]  /*33a0*/  ISETP.GE.U32.AND P0, PT, R8, 0x4, PT ;  /* 0x000000040800780c */ /* 0x001fc80003f06070 */
[----:B------:R-:W-:Y:S01]  /*33b0*/  ISETP.GE.U32.AND.EX P0, PT, R9, RZ, PT, P0 ;  /* 0x000000ff0900720c */ /* 0x000fe20003f06100 */
[----:B-1----:R-:W-:-:S12]  /*33c0*/  DMUL R6, RZ, R6 ;  /* 0x00000006ff067228 */ /* 0x002fd80000000000 */
[----:B------:R-:W-:Y:S05]  /*33d0*/  @!P0 BRA `(.L_x_38) ;  /* 0x00000004002c8947 */ /* 0x000fea0003800000 */
[----:B------:R-:W0:Y:S01]  /*33e0*/  LDC R15, c[0x0][0x3cc] ;  /* 0x0000f300ff0f7b82 */ /* 0x000e220000000800 */
[----:B------:R-:W-:Y:S01]  /*33f0*/  BSSY.RECONVERGENT B1, `(.L_x_39) ;  /* 0x0000048000017945 */ /* 0x000fe20003800200 */
[----:B------:R-:W-:Y:S01]  /*3400*/  LOP3.LUT R0, R8, 0xfffffffc, RZ, 0xc0, !PT ;  /* 0xfffffffc08007812 */ /* 0x000fe200078ec0ff */
[----:B------:R-:W-:Y:S02]  /*3410*/  IMAD.MOV.U32 R3, RZ, RZ, RZ ;  /* 0x000000ffff037224 */ /* 0x000fe400078e00ff */
[----:B------:R-:W-:Y:S02]  /*3420*/  IMAD.MOV.U32 R14, RZ, RZ, RZ ;  /* 0x000000ffff0e7224 */ /* 0x000fe400078e00ff */
[----:B------:R-:W-:Y:S02]  /*3430*/  IMAD.MOV.U32 R20, RZ, RZ, 0x0 ;  /* 0x00000000ff147424 */ /* 0x000fe400078e00ff */
[----:B------:R-:W-:-:S07]  /*3440*/  IMAD.MOV.U32 R21, RZ, RZ, -0x100000 ;  /* 0xfff00000ff157424 */ /* 0x000fce00078e00ff */
.L_x_52:
[----:B--2---:R-:W-:-:S05]  /*3450*/  IADD3 R8, P0, PT, R3, R26, RZ ;  /* 0x0000001a03087210 */ /* 0x004fca0007f1e0ff */
[----:B------:R-:W-:-:S05]  /*3460*/  IMAD.X R9, R14, 0x1, R27, P0 ;  /* 0x000000010e097824 */ /* 0x000fca00000e061b */
[----:B-1----:R-:W2:Y:S01]  /*3470*/  LDG.E.U8 R11, desc[UR36][R8.64] ;  /* 0x00000024080b7981 */ /* 0x002ea2000c1e1100 */
[----:B------:R-:W-:Y:S01]  /*3480*/  LEA R10, P1, R3, R4, 0x3 ;  /* 0x00000004030a7211 */ /* 0x000fe200078218ff */
[----:B------:R-:W-:Y:S01]  /*3490*/  BSSY.RECONVERGENT B2, `(.L_x_40) ;  /* 0x000000d000027945 */ /* 0x000fe20003800200 */
[----:B--2---:R-:W-:Y:S02]  /*34a0*/  ISETP.NE.AND P0, PT, R11, RZ, PT ;  /* 0x000000ff0b00720c */ /* 0x004fe40003f05270 */
[----:B------:R-:W-:-:S11]  /*34b0*/  LEA.HI.X R11, R3, R5, R14, 0x3, P1 ;  /* 0x00000005030b7211 */ /* 0x000fd600008f1c0e */
[----:B------:R-:W-:Y:S05]  /*34c0*/  @!P0 BRA `(.L_x_41) ;  /* 0x0000000000188947 */ /* 0x000fea0003800000 */
[----:B------:R1:W-:Y:S01]  /*34d0*/  ST.E.64 desc[UR36][R10.64], R6 ;  /* 0x000000060a007985 */ /* 0x0003e2000c101b24 */
[----:B------:R-:W-:-:S14]  /*34e0*/  DSETP.GT.AND P0, PT, R6, R20, PT ;  /* 0x000000140600722a */ /* 0x000fdc0003f04000 */
[----:B-1----:R-:W-:Y:S05]  /*34f0*/  @!P0 BRA `(.L_x_42) ;  /* 0x0000000000188947 */ /* 0x002fea0003800000 */
[----:B------:R-:W-:Y:S02]  /*3500*/  IMAD.MOV.U32 R20, RZ, RZ, R6 ;  /* 0x000000ffff147224 */ /* 0x000fe400078e0006 */
[----:B------:R-:W-:Y:S01]  /*3510*/  IMAD.MOV.U32 R21, RZ, RZ, R7 ;  /* 0x000000ffff157224 */ /* 0x000fe200078e0007 */
[----:B------:R-:W-:Y:S06]  /*3520*/  BRA `(.L_x_42) ;  /* 0x00000000000c7947 */ /* 0x000fec0003800000 */
.L_x_41:
[----:B------:R-:W-:Y:S01]  /*3530*/  MOV R12, 0x0 ;  /* 0x00000000000c7802 */ /* 0x000fe20000000f00 */
[----:B------:R-:W-:-:S05]  /*3540*/  IMAD.MOV.U32 R13, RZ, RZ, -0x100000 ;  /* 0xfff00000ff0d7424 */ /* 0x000fca00078e00ff */
[----:B------:R1:W-:Y:S02]  /*3550*/  ST.E.64 desc[UR36][R10.64], R12 ;  /* 0x0000000c0a007985 */ /* 0x0003e4000c101b24 */
.L_x_42:
[----:B------:R-:W-:Y:S05]  /*3560*/  BSYNC.RECONVERGENT B2 ;  /* 0x0000000000027941 */ /* 0x000fea0003800200 */
.L_x_40:
[----:B-1----:R-:W2:Y:S01]  /*3570*/  LDG.E.U8 R12, desc[UR36][R8.64+0x1] ;  /* 0x00000124080c7981 */ /* 0x002ea2000c1e1100 */
[----:B------:R-:W-:Y:S01]  /*3580*/  BSSY.RECONVERGENT B2, `(.L_x_43) ;  /* 0x000000c000027945 */ /* 0x000fe20003800200 */
[----:B--2---:R-:W-:-:S13]  /*3590*/  ISETP.NE.AND P0, PT, R12, RZ, PT ;  /* 0x000000ff0c00720c */ /* 0x004fda0003f05270 */
[----:B------:R-:W-:Y:S05]  /*35a0*/  @!P0 BRA `(.L_x_44) ;  /* 0x0000000000188947 */ /* 0x000fea0003800000 */
[----:B------:R2:W-:Y:S01]  /*35b0*/  ST.E.64 desc[UR36][R10.64+0x8], R6 ;  /* 0x000008060a007985 */ /* 0x0005e2000c101b24 */
[----:B------:R-:W-:-:S14]  /*35c0*/  DSETP.GT.AND P0, PT, R6, R20, PT ;  /* 0x000000140600722a */ /* 0x000fdc0003f04000 */
[----:B--2---:R-:W-:Y:S05]  /*35d0*/  @!P0 BRA `(.L_x_45) ;  /* 0x0000000000188947 */ /* 0x004fea0003800000 */
[----:B------:R-:W-:Y:S02]  /*35e0*/  IMAD.MOV.U32 R20, RZ, RZ, R6 ;  /* 0x000000ffff147224 */ /* 0x000fe400078e0006 */
[----:B------:R-:W-:Y:S01]  /*35f0*/  IMAD.MOV.U32 R21, RZ, RZ, R7 ;  /* 0x000000ffff157224 */ /* 0x000fe200078e0007 */
[----:B------:R-:W-:Y:S06]  /*3600*/  BRA `(.L_x_45) ;  /* 0x00000000000c7947 */ /* 0x000fec0003800000 */
.L_x_44:
[----:B------:R-:W-:Y:S02]  /*3610*/  IMAD.MOV.U32 R12, RZ, RZ, 0x0 ;  /* 0x00000000ff0c7424 */ /* 0x000fe400078e00ff */
[----:B------:R-:W-:-:S05]  /*3620*/  IMAD.MOV.U32 R13, RZ, RZ, -0x100000 ;  /* 0xfff00000ff0d7424 */ /* 0x000fca00078e00ff */
[----:B------:R1:W-:Y:S02]  /*3630*/  ST.E.64 desc[UR36][R10.64+0x8], R12 ;  /* 0x0000080c0a007985 */ /* 0x0003e4000c101b24 */
.L_x_45:
[----:B------:R-:W-:Y:S05]  /*3640*/  BSYNC.RECONVERGENT B2 ;  /* 0x0000000000027941 */ /* 0x000fea0003800200 */
.L_x_43:
        /* <DEDUP_REMOVED lines=10> */
.L_x_47:
[----:B------:R-:W-:Y:S02]  /*36f0*/  IMAD.MOV.U32 R12, RZ, RZ, 0x0 ;  /* 0x00000000ff0c7424 */ /* 0x000fe400078e00ff */
[----:B------:R-:W-:-:S05]  /*3700*/  IMAD.MOV.U32 R13, RZ, RZ, -0x100000 ;  /* 0xfff00000ff0d7424 */ /* 0x000fca00078e00ff */
[----:B------:R1:W-:Y:S02]  /*3710*/  ST.E.64 desc[UR36][R10.64+0x10], R12 ;  /* 0x0000100c0a007985 */ /* 0x0003e4000c101b24 */
.L_x_48:
[----:B------:R-:W-:Y:S05]  /*3720*/  BSYNC.RECONVERGENT B2 ;  /* 0x0000000000027941 */ /* 0x000fea0003800200 */
.L_x_46:
[----:B------:R-:W2:Y:S01]  /*3730*/  LDG.E.U8 R8, desc[UR36][R8.64+0x3] ;  /* 0x0000032408087981 */ /* 0x000ea2000c1e1100 */
        /* <DEDUP_REMOVED lines=9> */
.L_x_50:
[----:B------:R-:W-:Y:S01]  /*37d0*/  MOV R8, 0x0 ;  /* 0x0000000000087802 */ /* 0x000fe20000000f00 */
[----:B------:R-:W-:-:S05]  /*37e0*/  IMAD.MOV.U32 R9, RZ, RZ, -0x100000 ;  /* 0xfff00000ff097424 */ /* 0x000fca00078e00ff */
[----:B------:R2:W-:Y:S02]  /*37f0*/  ST.E.64 desc[UR36][R10.64+0x18], R8 ;  /* 0x000018080a007985 */ /* 0x0005e4000c101b24 */
.L_x_51:
[----:B------:R-:W-:Y:S05]  /*3800*/  BSYNC.RECONVERGENT B2 ;  /* 0x0000000000027941 */ /* 0x000fea0003800200 */
.L_x_49:
[----:B------:R-:W3:Y:S01]  /*3810*/  LDCU UR4, c[0x0][0x3cc] ;  /* 0x00007980ff0477ac */ /* 0x000ee20008000800 */
[----:B------:R-:W-:-:S05]  /*3820*/  IADD3 R3, P0, PT, R3, 0x4, RZ ;  /* 0x0000000403037810 */ /* 0x000fca0007f1e0ff */
[----:B------:R-:W-:Y:S01]  /*3830*/  IMAD.X R14, RZ, RZ, R14, P0 ;  /* 0x000000ffff0e7224 */ /* 0x000fe200000e060e */
[----:B------:R-:W-:-:S04]  /*3840*/  ISETP.NE.U32.AND P0, PT, R3, R0, PT ;  /* 0x000000000300720c */ /* 0x000fc80003f05070 */
[----:B---3--:R-:W-:-:S13]  /*3850*/  ISETP.NE.AND.EX P0, PT, R14, UR4, PT, P0 ;  /* 0x000000040e007c0c */ /* 0x008fda000bf05300 */
[----:B------:R-:W-:Y:S05]  /*3860*/  @P0 BRA `(.L_x_52) ;  /* 0xfffffff800f80947 */ /* 0x000fea000383ffff */
[----:B------:R-:W-:Y:S05]  /*3870*/  BSYNC.RECONVERGENT B1 ;  /* 0x0000000000017941 */ /* 0x000fea0003800200 */
.L_x_39:
[----:B01----:R-:W-:-:S07]  /*3880*/  IMAD.MOV.U32 R12, RZ, RZ, R15 ;  /* 0x000000ffff0c7224 */ /* 0x003fce00078e000f */
.L_x_38:
[----:B------:R-:W-:-:S04]  /*3890*/  UISETP.NE.U32.AND UP0, UPT, UR51, URZ, UPT ;  /* 0x000000ff3300728c */ /* 0x000fc8000bf05070 */
[----:B------:R-:W-:-:S09]  /*38a0*/  UISETP.NE.AND.EX UP0, UPT, URZ, URZ, UPT, UP0 ;  /* 0x000000ffff00728c */ /* 0x000fd2000bf05300 */
[----:B------:R-:W-:Y:S05]  /*38b0*/  BRA.U !UP0, `(.L_x_26) ;  /* 0x0000000108c87547 */ /* 0x000fea000b800000 */
[----:B--2---:R-:W-:-:S05]  /*38c0*/  IADD3 R10, P0, PT, R0, R26, RZ ;  /* 0x0000001a000a7210 */ /* 0x004fca0007f1e0ff */
[----:B------:R-:W-:-:S05]  /*38d0*/  IMAD.X R11, R12, 0x1, R27, P0 ;  /* 0x000000010c0b7824 */ /* 0x000fca00000e061b */
[----:B------:R-:W2:Y:S01]  /*38e0*/  LDG.E.U8 R3, desc[UR36][R10.64] ;  /* 0x000000240a037981 */ /* 0x000ea2000c1e1100 */
[C---:B------:R-:W-:Y:S01]  /*38f0*/  LEA R8, P1, R0.reuse, R4, 0x3 ;  /* 0x0000000400087211 */ /* 0x040fe200078218ff */
[----:B------:R-:W-:Y:S03]  /*3900*/  BSSY.RECONVERGENT B1, `(.L_x_53) ;  /* 0x000000d000017945 */ /* 0x000fe60003800200 */
[----:B------:R-:W-:Y:S02]  /*3910*/  LEA.HI.X R9, R0, R5, R12, 0x3, P1 ;  /* 0x0000000500097211 */ /* 0x000fe400008f1c0c */
[----:B--2---:R-:W-:-:S13]  /*3920*/  ISETP.NE.AND P0, PT, R3, RZ, PT ;  /* 0x000000ff0300720c */ /* 0x004fda0003f05270 */
[----:B------:R-:W-:Y:S05]  /*3930*/  @!P0 BRA `(.L_x_54) ;  /* 0x0000000000188947 */ /* 0x000fea0003800000 */
[----:B------:R0:W-:Y:S01]  /*3940*/  ST.E.64 desc[UR36][R8.64], R6 ;  /* 0x0000000608007985 */ /* 0x0001e2000c101b24 */
[----:B------:R-:W-:-:S14]  /*3950*/  DSETP.GT.AND P0, PT, R6, R20, PT ;  /* 0x000000140600722a */ /* 0x000fdc0003f04000 */
[----:B0-----:R-:W-:Y:S05]  /*3960*/  @!P0 BRA `(.L_x_55) ;  /* 0x0000000000188947 */ /* 0x001fea0003800000 */
[----:B------:R-:W-:Y:S02]  /*3970*/  IMAD.MOV.U32 R20, RZ, RZ, R6 ;  /* 0x000000ffff147224 */ /* 0x000fe400078e0006 */
[----:B------:R-:W-:Y:S01]  /*3980*/  IMAD.MOV.U32 R21, RZ, RZ, R7 ;  /* 0x000000ffff157224 */ /* 0x000fe200078e0007 */
[----:B------:R-:W-:Y:S06]  /*3990*/  BRA `(.L_x_55) ;  /* 0x00000000000c7947 */ /* 0x000fec0003800000 */
.L_x_54:
[----:B------:R-:W-:Y:S02]  /*39a0*/  IMAD.MOV.U32 R12, RZ, RZ, 0x0 ;  /* 0x00000000ff0c7424 */ /* 0x000fe400078e00ff */
[----:B------:R-:W-:-:S05]  /*39b0*/  IMAD.MOV.U32 R13, RZ, RZ, -0x100000 ;  /* 0xfff00000ff0d7424 */ /* 0x000fca00078e00ff */
[----:B------:R0:W-:Y:S02]  /*39c0*/  ST.E.64 desc[UR36][R8.64], R12 ;  /* 0x0000000c08007985 */ /* 0x0001e4000c101b24 */
.L_x_55:
[----:B------:R-:W-:Y:S05]  /*39d0*/  BSYNC.RECONVERGENT B1 ;  /* 0x0000000000017941 */ /* 0x000fea0003800200 */
.L_x_53:
[----:B------:R-:W-:-:S04]  /*39e0*/  UISETP.NE.U32.AND UP0, UPT, UR51, 0x1, UPT ;  /* 0x000000013300788c */ /* 0x000fc8000bf05070 */
[----:B------:R-:W-:-:S09]  /*39f0*/  UISETP.NE.AND.EX UP0, UPT, URZ, URZ, UPT, UP0 ;  /* 0x000000ffff00728c */ /* 0x000fd2000bf05300 */
[----:B------:R-:W-:Y:S05]  /*3a00*/  BRA.U !UP0, `(.L_x_26) ;  /* 0x0000000108747547 */ /* 0x000fea000b800000 */
[----:B------:R-:W2:Y:S01]  /*3a10*/  LDG.E.U8 R0, desc[UR36][R10.64+0x1] ;  /* 0x000001240a007981 */ /* 0x000ea2000c1e1100 */
[----:B------:R-:W-:Y:S01]  /*3a20*/  BSSY.RECONVERGENT B1, `(.L_x_56) ;  /* 0x000000c000017945 */ /* 0x000fe20003800200 */
[----:B--2---:R-:W-:-:S13]  /*3a30*/  ISETP.NE.AND P0, PT, R0, RZ, PT ;  /* 0x000000ff0000720c */ /* 0x004fda0003f05270 */
[----:B------:R-:W-:Y:S05]  /*3a40*/  @!P0 BRA `(.L_x_57) ;  /* 0x0000000000188947 */ /* 0x000fea0003800000 */
[----:B------:R1:W-:Y:S01]  /*3a50*/  ST.E.64 desc[UR36][R8.64+0x8], R6 ;  /* 0x0000080608007985 */ /* 0x0003e2000c101b24 */
[----:B------:R-:W-:-:S14]  /*3a60*/  DSETP.GT.AND P0, PT, R6, R20, PT ;  /* 0x000000140600722a */ /* 0x000fdc0003f04000 */
[----:B-1----:R-:W-:Y:S05]  /*3a70*/  @!P0 BRA `(.L_x_58) ;  /* 0x0000000000188947 */ /* 0x002fea0003800000 */
[----:B------:R-:W-:Y:S02]  /*3a80*/  IMAD.MOV.U32 R20, RZ, RZ, R6 ;  /* 0x000000ffff147224 */ /* 0x000fe400078e0006 */
[----:B------:R-:W-:Y:S01]  /*3a90*/  IMAD.MOV.U32 R21, RZ, RZ, R7 ;  /* 0x000000ffff157224 */ /* 0x000fe200078e0007 */
[----:B------:R-:W-:Y:S06]  /*3aa0*/  BRA `(.L_x_58) ;  /* 0x00000000000c7947 */ /* 0x000fec0003800000 */
.L_x_57:
[----:B0-----:R-:W-:Y:S01]  /*3ab0*/  IMAD.MOV.U32 R12, RZ, RZ, 0x0 ;  /* 0x00000000ff0c7424 */ /* 0x001fe200078e00ff */
[----:B------:R-:W-:-:S05]  /*3ac0*/  MOV R13, 0xfff00000 ;  /* 0xfff00000000d7802 */ /* 0x000fca0000000f00 */
[----:B------:R0:W-:Y:S02]  /*3ad0*/  ST.E.64 desc[UR36][R8.64+0x8], R12 ;  /* 0x0000080c08007985 */ /* 0x0001e4000c101b24 */
.L_x_58:
[----:B------:R-:W-:Y:S05]  /*3ae0*/  BSYNC.RECONVERGENT B1 ;  /* 0x0000000000017941 */ /* 0x000fea0003800200 */
.L_x_56:
[----:B------:R-:W-:-:S04]  /*3af0*/  UISETP.NE.U32.AND UP0, UPT, UR51, 0x2, UPT ;  /* 0x000000023300788c */ /* 0x000fc8000bf05070 */
[----:B------:R-:W-:-:S09]  /*3b00*/  UISETP.NE.AND.EX UP0, UPT, URZ, URZ, UPT, UP0 ;  /* 0x000000ffff00728c */ /* 0x000fd2000bf05300 */
[----:B------:R-:W-:Y:S05]  /*3b10*/  BRA.U !UP0, `(.L_x_26) ;  /* 0x0000000108307547 */ /* 0x000fea000b800000 */
[----:B------:R-:W2:Y:S02]  /*3b20*/  LDG.E.U8 R10, desc[UR36][R10.64+0x2] ;  /* 0x000002240a0a7981 */ /* 0x000ea4000c1e1100 */
        /* <DEDUP_REMOVED lines=8> */
.L_x_59:
[----:B------:R-:W-:Y:S02]  /*3bb0*/  IMAD.MOV.U32 R6, RZ, RZ, 0x0 ;  /* 0x00000000ff067424 */ /* 0x000fe400078e00ff */
[----:B------:R-:W-:-:S05]  /*3bc0*/  IMAD.MOV.U32 R7, RZ, RZ, -0x100000 ;  /* 0xfff00000ff077424 */ /* 0x000fca00078e00ff */
[----:B------:R1:W-:Y:S02]  /*3bd0*/  ST.E.64 desc[UR36][R8.64+0x10], R6 ;  /* 0x0000100608007985 */ /* 0x0003e4000c101b24 */
.L_x_26:
[----:B------:R-:W-:Y:S05]  /*3be0*/  BSYNC.RECONVERGENT B0 ;  /* 0x0000000000007941 */ /* 0x000fea0003800200 */
.L_x_25:
[----:B------:R-:W5:Y:S01]  /*3bf0*/  LDCU.64 UR4, c[0x0][0x3c8] ;  /* 0x00007900ff0477ac */ /* 0x000f620008000a00 */
[----:B------:R-:W-:Y:S01]  /*3c00*/  DSETP.MAX.AND P1, P2, R20, R18, PT ;  /* 0x000000121400722a */ /* 0x000fe20003a2f000 */
[----:B01234-:R-:W-:Y:S01]  /*3c10*/  IMAD.MOV.U32 R6, RZ, RZ, R19 ;  /* 0x000000ffff067224 */ /* 0x01ffe200078e0013 */
[----:B------:R-:W-:Y:S01]  /*3c20*/  CS2R R42, SRZ ;  /* 0x00000000002a7805 */ /* 0x000fe2000001ff00 */
[----:B------:R-:W-:-:S03]  /*3c30*/  IMAD.MOV.U32 R0, RZ, RZ, R20 ;  /* 0x000000ffff007224 */ /* 0x000fc600078e0014 */
[----:B------:R-:W-:Y:S02]  /*3c40*/  FSEL R21, R21, R6, P1 ;  /* 0x0000000615157208 */ /* 0x000fe40000800000 */
[----:B------:R-:W-:-:S06]  /*3c50*/  SEL R18, R0, R18, P1 ;  /* 0x0000001200127207 */ /* 0x000fcc0000800000 */
[----:B------:R-:W-:Y:S02]  /*3c60*/  @P2 LOP3.LUT R21, R6, 0x80000, RZ, 0xfc, !PT ;  /* 0x0008000006152812 */ /* 0x000fe400078efcff */
[----:B-----5:R-:W-:-:S03]  /*3c70*/  ISETP.NE.U32.AND P0, PT, RZ, UR4, PT ;  /* 0x00000004ff007c0c */ /* 0x020fc6000bf05070 */
[----:B------:R-:W-:Y:S01]  /*3c80*/  IMAD.MOV.U32 R19, RZ, RZ, R21 ;  /* 0x000000ffff137224 */ /* 0x000fe200078e0015 */
[----:B------:R-:W-:-:S13]  /*3c90*/  ISETP.NE.AND.EX P0, PT, RZ, UR5, PT, P0 ;  /* 0x00000005ff007c0c */ /* 0x000fda000bf05300 */
[----:B------:R-:W-:Y:S05]  /*3ca0*/  @!P0 BRA `(.L_x_60) ;  /* 0x0000000c00d48947 */ /* 0x000fea0003800000 */
[----:B------:R-:W-:Y:S01]  /*3cb0*/  UISETP.NE.U32.AND UP0, UPT, UR4, 0x1, UPT ;  /* 0x000000010400788c */ /* 0x000fe2000bf05070 */
[----:B------:R-:W-:Y:S01]  /*3cc0*/  IMAD.MOV.U32 R3, RZ, RZ, RZ ;  /* 0x000000ffff037224 */ /* 0x000fe200078e00ff */
[----:B------:R-:W-:Y:S01]  /*3cd0*/  CS2R R42, SRZ ;  /* 0x00000000002a7805 */ /* 0x000fe2000001ff00 */
[----:B------:R-:W-:Y:S01]  /*3ce0*/  IMAD.MOV.U32 R0, RZ, RZ, RZ ;  /* 0x000000ffff007224 */ /* 0x000fe200078e00ff */
[----:B------:R-:W-:-:S09]  /*3cf0*/  UISETP.NE.AND.EX UP0, UPT, UR5, URZ, UPT, UP0 ;  /* 0x000000ff0500728c */ /* 0x000fd2000bf05300 */
[----:B------:R-:W-:Y:S05]  /*3d00*/  BRA.U !UP0, `(.L_x_61) ;  /* 0x0000000908787547 */ /* 0x000fea000b800000 */
[----:B------:R-:W-:Y:S01]  /*3d10*/  BSSY.RECONVERGENT B0, `(.L_x_62) ;  /* 0x000009a000007945 */ /* 0x000fe20003800200 */
[----:B------:R-:W-:Y:S01]  /*3d20*/  IMAD.MOV.U32 R3, RZ, RZ, RZ ;  /* 0x000000ffff037224 */ /* 0x000fe200078e00ff */
[----:B------:R-:W-:Y:S01]  /*3d30*/  CS2R R42, SRZ ;  /* 0x00000000002a7805 */ /* 0x000fe2000001ff00 */
[----:B------:R-:W-:-:S07]  /*3d40*/  IMAD.MOV.U32 R0, RZ, RZ, RZ ;  /* 0x000000ffff007224 */ /* 0x000fce00078e00ff */
.L_x_73:
[----:B------:R-:W-:Y:S01]  /*3d50*/  IADD3 R6, P1, PT, R3, R26, RZ ;  /* 0x0000001a03067210 */ /* 0x000fe20007f3e0ff */
[----:B0-----:R-:W0:Y:S03]  /*3d60*/  LDCU UR4, c[0x0][0x3cc] ;  /* 0x00007980ff0477ac */ /* 0x001e260008000800 */
[----:B------:R-:W-:-:S05]  /*3d70*/  IADD3.X R7, PT, PT, R0, R27, RZ, P1, !PT ;  /* 0x0000001b00077210 */ /* 0x000fca0000ffe4ff */
[----:B--2---:R-:W2:Y:S01]  /*3d80*/  LDG.E.U8 R10, desc[UR36][R6.64] ;  /* 0x00000024060a7981 */ /* 0x004ea2000c1e1100 */
[C---:B-1-3--:R-:W-:Y:S01]  /*3d90*/  LEA R8, P1, R3.reuse, R4, 0x3 ;  /* 0x0000000403087211 */ /* 0x04afe200078218ff */
[----:B------:R-:W-:Y:S03]  /*3da0*/  BSSY.RECONVERGENT B1, `(.L_x_63) ;  /* 0x0000049000017945 */ /* 0x000fe60003800200 */
[C---:B------:R-:W-:Y:S02]  /*3db0*/  LEA.HI.X R9, R3.reuse, R5, R0, 0x3, P1 ;  /* 0x0000000503097211 */ /* 0x040fe400008f1c00 */
[----:B------:R-:W-:-:S05]  /*3dc0*/  IADD3 R3, P1, PT, R3, 0x2, RZ ;  /* 0x0000000203037810 */ /* 0x000fca0007f3e0ff */
[----:B------:R-:W-:Y:S01]  /*3dd0*/  IMAD.X R0, RZ, RZ, R0, P1 ;  /* 0x000000ffff007224 */ /* 0x000fe200008e0600 */
[----:B------:R-:W-:-:S04]  /*3de0*/  ISETP.NE.U32.AND P1, PT, R3, UR50, PT ;  /* 0x0000003203007c0c */ /* 0x000fc8000bf25070 */
[----:B0-----:R-:W-:Y:S02]  /*3df0*/  ISETP.NE.AND.EX P1, PT, R0, UR4, PT, P1 ;  /* 0x0000000400007c0c */ /* 0x001fe4000bf25310 */
[----:B--2---:R-:W-:-:S13]  /*3e00*/  ISETP.NE.AND P2, PT, R10, RZ, PT ;  /* 0x000000ff0a00720c */ /* 0x004fda0003f45270 */
[----:B------:R-:W-:Y:S05]  /*3e10*/  @!P2 BRA `(.L_x_64) ;  /* 0x000000040000a947 */ /* 0x000fea0003800000 */
[----:B------:R-:W2:Y:S01]  /*3e20*/  LD.E.64 R10, desc[UR36][R8.64] ;  /* 0x00000024080a7980 */ /* 0x000ea2000c101b00 */
[----:B------:R-:W-:Y:S01]  /*3e30*/  IMAD.MOV.U32 R12, RZ, RZ, 0x652b82fe ;  /* 0x652b82feff0c7424 */ /* 0x000fe200078e00ff */
[----:B------:R-:W-:Y:S01]  /*3e40*/  UMOV UR4, 0xfefa39ef ;  /* 0xfefa39ef00047882 */ /* 0x000fe20000000000 */
[----:B------:R-:W-:Y:S01]  /*3e50*/  IMAD.MOV.U32 R13, RZ, RZ, 0x3ff71547 ;  /* 0x3ff71547ff0d7424 */ /* 0x000fe200078e00ff */
[----:B------:R-:W-:Y:S01]  /*3e60*/  UMOV UR5, 0x3fe62e42 ;  /* 0x3fe62e4200057882 */ /* 0x000fe20000000000 */
[----:B------:R-:W-:Y:S01]  /*3e70*/  BSSY.RECONVERGENT B2, `(.L_x_65) ;  /* 0x0000037000027945 */ /* 0x000fe20003800200 */
[----:B--2---:R-:W-:-:S08]  /*3e80*/  DADD R10, -R18, R10 ;  /* 0x00000000120a7229 */ /* 0x004fd0000000010a */
[----:B------:R-:W-:Y:S02]  /*3e90*/  DFMA R12, R10, R12, 6.75539944105574400000e+15 ;  /* 0x433800000a0c742b */ /* 0x000fe4000000000c */
[----:B------:R-:W-:-:S06]  /*3ea0*/  FSETP.GEU.AND P2, PT, |R11|, 4.1917929649353027344, PT ;  /* 0x4086232b0b00780b */ /* 0x000fcc0003f4e200 */
[----:B------:R-:W-:-:S08]  /*3eb0*/  DADD R14, R12, -6.75539944105574400000e+15 ;  /* 0xc33800000c0e7429 */ /* 0x000fd00000000000 */
[----:B------:R-:W-:Y:S01]  /*3ec0*/  DFMA R20, R14, -UR4, R10 ;  /* 0x800000040e147c2b */ /* 0x000fe2000800000a */
[----:B------:R-:W-:Y:S01]  /*3ed0*/  UMOV UR4, 0x3b39803f ;  /* 0x3b39803f00047882 */ /* 0x000fe20000000000 */
[----:B------:R-:W-:-:S06]  /*3ee0*/  UMOV UR5, 0x3c7abc9e ;  /* 0x3c7abc9e00057882 */ /* 0x000fcc0000000000 */
[----:B------:R-:W-:Y:S01]  /*3ef0*/  DFMA R20, R14, -UR4, R20 ;  /* 0x800000040e147c2b */ /* 0x000fe20008000014 */
[----:B------:R-:W-:Y:S01]  /*3f00*/  UMOV UR4, 0x69ce2bdf ;  /* 0x69ce2bdf00047882 */ /* 0x000fe20000000000 */
[----:B------:R-:W-:Y:S01]  /*3f10*/  IMAD.MOV.U32 R14, RZ, RZ, -0x35dec16 ;  /* 0xfca213eaff0e7424 */ /* 0x000fe200078e00ff */
[----:B------:R-:W-:Y:S01]  /*3f20*/  UMOV UR5, 0x3e5ade15 ;  /* 0x3e5ade1500057882 */ /* 0x000fe20000000000 */
[----:B------:R-:W-:-:S06]  /*3f30*/  IMAD.MOV.U32 R15, RZ, RZ, 0x3e928af3 ;  /* 0x3e928af3ff0f7424 */ /* 0x000fcc00078e00ff */
[----:B------:R-:W-:Y:S01]  /*3f40*/  DFMA R14, R20, UR4, R14 ;  /* 0x00000004140e7c2b */ /* 0x000fe2000800000e */
[----:B------:R-:W-:Y:S01]  /*3f50*/  UMOV UR4, 0x62401315 ;  /* 0x6240131500047882 */ /* 0x000fe20000000000 */
[----:B------:R-:W-:-:S06]  /*3f60*/  UMOV UR5, 0x3ec71dee ;  /* 0x3ec71dee00057882 */ /* 0x000fcc0000000000 */
[----:B------:R-:W-:Y:S01]  /*3f70*/  DFMA R14, R20, R14, UR4 ;  /* 0x00000004140e7e2b */ /* 0x000fe2000800000e */
        /* <DEDUP_REMOVED lines=20> */
[----:B------:R-:W-:-:S08]  /*40c0*/  DFMA R14, R20, R14, UR4 ;  /* 0x00000004140e7e2b */ /* 0x000fd0000800000e */
[----:B------:R-:W-:-:S08]  /*40d0*/  DFMA R14, R20, R14, 1 ;  /* 0x3ff00000140e742b */ /* 0x000fd0000000000e */
[----:B------:R-:W-:-:S10]  /*40e0*/  DFMA R14, R20, R14, 1 ;  /* 0x3ff00000140e742b */ /* 0x000fd4000000000e */
[----:B------:R-:W-:Y:S02]  /*40f0*/  IMAD R21, R12, 0x100000, R15 ;  /* 0x001000000c157824 */ /* 0x000fe400078e020f */
[----:B------:R-:W-:Y:S01]  /*4100*/  IMAD.MOV.U32 R20, RZ, RZ, R14 ;  /* 0x000000ffff147224 */ /* 0x000fe200078e000e */
[----:B------:R-:W-:Y:S06]  /*4110*/  @!P2 BRA `(.L_x_66) ;  /* 0x000000000030a947 */ /* 0x000fec0003800000 */
[----:B------:R-:W-:Y:S01]  /*4120*/  FSETP.GEU.AND P3, PT, |R11|, 4.2275390625, PT ;  /* 0x408748000b00780b */ /* 0x000fe20003f6e200 */
[C---:B------:R-:W-:Y:S02]  /*4130*/  DADD R20, R10.reuse, +INF ;  /* 0x7ff000000a147429 */ /* 0x040fe40000000000 */
[----:B------:R-:W-:-:S08]  /*4140*/  DSETP.GEU.AND P2, PT, R10, RZ, PT ;  /* 0x000000ff0a00722a */ /* 0x000fd00003f4e000 */
[----:B------:R-:W-:Y:S02]  /*4150*/  FSEL R20, R20, RZ, P2 ;  /* 0x000000ff14147208 */ /* 0x000fe40001000000 */
[----:B------:R-:W-:Y:S02]  /*4160*/  @!P3 LEA.HI R13, R12, R12, RZ, 0x1 ;  /* 0x0000000c0c0db211 */ /* 0x000fe400078f08ff */
[----:B------:R-:W-:Y:S02]  /*4170*/  FSEL R21, R21, RZ, P2 ;  /* 0x000000ff15157208 */ /* 0x000fe40001000000 */
[----:B------:R-:W-:-:S05]  /*4180*/  @!P3 SHF.R.S32.HI R13, RZ, 0x1, R13 ;  /* 0x00000001ff0db819 */ /* 0x000fca000001140d */
[----:B------:R-:W-:Y:S02]  /*4190*/  @!P3 IMAD.IADD R10, R12, 0x1, -R13 ;  /* 0x000000010c0ab824 */ /* 0x000fe400078e0a0d */
[----:B------:R-:W-:-:S03]  /*41a0*/  @!P3 IMAD R15, R13, 0x100000, R15 ;  /* 0x001000000d0fb824 */ /* 0x000fc600078e020f */
[----:B------:R-:W-:Y:S01]  /*41b0*/  @!P3 LEA R11, R10, 0x3ff00000, 0x14 ;  /* 0x3ff000000a0bb811 */ /* 0x000fe200078ea0ff */
[----:B------:R-:W-:-:S06]  /*41c0*/  @!P3 IMAD.MOV.U32 R10, RZ, RZ, RZ ;  /* 0x000000ffff0ab224 */ /* 0x000fcc00078e00ff */
[----:B------:R-:W-:-:S11]  /*41d0*/  @!P3 DMUL R20, R14, R10 ;  /* 0x0000000a0e14b228 */ /* 0x000fd60000000000 */
.L_x_66:
[----:B------:R-:W-:Y:S05]  /*41e0*/  BSYNC.RECONVERGENT B2 ;  /* 0x0000000000027941 */ /* 0x000fea0003800200 */
.L_x_65:
[----:B------:R1:W-:Y:S01]  /*41f0*/  ST.E.64 desc[UR36][R8.64], R20 ;  /* 0x0000001408007985 */ /* 0x0003e2000c101b24 */
[----:B------:R-:W-:Y:S01]  /*4200*/  DADD R42, R42, R20 ;  /* 0x000000002a2a7229 */ /* 0x000fe20000000014 */
[----:B------:R-:W-:Y:S10]  /*4210*/  BRA `(.L_x_67) ;  /* 0x0000000000047947 */ /* 0x000ff40003800000 */
.L_x_64:
[----:B------:R0:W-:Y:S02]  /*4220*/  ST.E.64 desc[UR36][R8.64], RZ ;  /* 0x000000ff08007985 */ /* 0x0001e4000c101b24 */
.L_x_67:
[----:B------:R-:W-:Y:S05]  /*4230*/  BSYNC.RECONVERGENT B1 ;  /* 0x0000000000017941 */ /* 0x000fea0003800200 */
.L_x_63:
[----:B------:R-:W2:Y:S01]  /*4240*/  LDG.E.U8 R6, desc[UR36][R6.64+0x1] ;  /* 0x0000012406067981 */ /* 0x000ea2000c1e1100 */
[----:B------:R-:W-:Y:S01]  /*4250*/  BSSY.RECONVERGENT B1, `(.L_x_68) ;  /* 0x0000044000017945 */ /* 0x000fe20003800200 */
[----:B--2---:R-:W-:-:S13]  /*4260*/  ISETP.NE.AND P2, PT, R6, RZ, PT ;  /* 0x000000ff0600720c */ /* 0x004fda0003f45270 */
[----:B------:R-:W-:Y:S05]  /*4270*/  @!P2 BRA `(.L_x_69) ;  /* 0x000000040000a947 */ /* 0x000fea0003800000 */
[----:B------:R-:W2:Y:S01]  /*4280*/  LD.E.64 R12, desc[UR36][R8.64+0x8] ;  /* 0x00000824080c7980 */ /* 0x000ea2000c101b00 */
[----:B------:R-:W-:Y:S01]  /*4290*/  IMAD.MOV.U32 R6, RZ, RZ, 0x652b82fe ;  /* 0x652b82feff067424 */ /* 0x000fe200078e00ff */
[----:B------:R-:W-:Y:S01]  /*42a0*/  MOV R7, 0x3ff71547 ;  /* 0x3ff7154700077802 */ /* 0x000fe20000000f00 */
[----:B------:R-:W-:Y:S01]  /*42b0*/  UMOV UR4, 0xfefa39ef ;  /* 0xfefa39ef00047882 */ /* 0x000fe20000000000 */
        /* <DEDUP_REMOVED lines=56> */
.L_x_71:
[----:B------:R-:W-:Y:S05]  /*4640*/  BSYNC.RECONVERGENT B2 ;  /* 0x0000000000027941 */ /* 0x000fea0003800200 */
.L_x_70:
[----:B------:R3:W-:Y:S01]  /*4650*/  ST.E.64 desc[UR36][R8.64+0x8], R14 ;  /* 0x0000080e08007985 */ /* 0x0007e2000c101b24 */
[----:B------:R-:W-:Y:S01]  /*4660*/  DADD R42, R42, R14 ;  /* 0x000000002a2a7229 */ /* 0x000fe2000000000e */
[----:B------:R-:W-:Y:S10]  /*4670*/  BRA `(.L_x_72) ;  /* 0x0000000000047947 */ /* 0x000ff40003800000 */
.L_x_69:
[----:B------:R2:W-:Y:S02]  /*4680*/  ST.E.64 desc[UR36][R8.64+0x8], RZ ;  /* 0x000008ff08007985 */ /* 0x0005e4000c101b24 */
.L_x_72:
[----:B------:R-:W-:Y:S05]  /*4690*/  BSYNC.RECONVERGENT B1 ;  /* 0x0000000000017941 */ /* 0x000fea0003800200 */
.L_x_68:
[----:B------:R-:W-:Y:S05]  /*46a0*/  @P1 BRA `(.L_x_73) ;  /* 0xfffffff400a81947 */ /* 0x000fea000383ffff */
[----:B------:R-:W-:Y:S05]  /*46b0*/  BSYNC.RECONVERGENT B0 ;  /* 0x0000000000007941 */ /* 0x000fea0003800200 */
.L_x_62:
[----:B------:R-:W4:Y:S01]  /*46c0*/  LDCU UR4, c[0x0][0x3cc] ;  /* 0x00007980ff0477ac */ /* 0x000f220008000800 */
[----:B------:R-:W-:Y:S02]  /*46d0*/  IMAD.U32 R3, RZ, RZ, UR50 ;  /* 0x00000032ff037e24 */ /* 0x000fe4000f8e00ff */
[----:B----4-:R-:W-:-:S07]  /*46e0*/  IMAD.U32 R0, RZ, RZ, UR4 ;  /* 0x00000004ff007e24 */ /* 0x010fce000f8e00ff */
.L_x_61:
[----:B------:R-:W4:Y:S01]  /*46f0*/  LDCU UR4, c[0x0][0x3c8] ;  /* 0x00007900ff0477ac */ /* 0x000f220008000800 */
[----:B------:R-:W-:Y:S01]  /*4700*/  BSSY.RECONVERGENT B0, `(.L_x_60) ;  /* 0x000004f000007945 */ /* 0x000fe20003800200 */
[----:B----4-:R-:W-:-:S04]  /*4710*/  ULOP3.LUT UR4, UR4, 0x1, URZ, 0xc0, !UPT ;  /* 0x0000000104047892 */ /* 0x010fc8000f8ec0ff */
[----:B------:R-:W-:-:S04]  /*4720*/  UISETP.NE.U32.AND UP0, UPT, UR4, 0x1, UPT ;  /* 0x000000010400788c */ /* 0x000fc8000bf05070 */
[----:B------:R-:W-:-:S09]  /*4730*/  UISETP.NE.U32.AND.EX UP0, UPT, URZ, URZ, UPT, UP0 ;  /* 0x000000ffff00728c */ /* 0x000fd2000bf05100 */
[----:B------:R-:W-:Y:S05]  /*4740*/  BRA.U UP0, `(.L_x_74) ;  /* 0x0000000500287547 */ /* 0x000fea000b800000 */
[----:B------:R-:W-:-:S05]  /*4750*/  IADD3 R6, P1, PT, R3, R26, RZ ;  /* 0x0000001a03067210 */ /* 0x000fca0007f3e0ff */
[----:B------:R-:W-:-:S05]  /*4760*/  IMAD.X R7, R0, 0x1, R27, P1 ;  /* 0x0000000100077824 */ /* 0x000fca00008e061b */
[----:B------:R-:W4:Y:S02]  /*4770*/  LDG.E.U8 R6, desc[UR36][R6.64] ;  /* 0x0000002406067981 */ /* 0x000f24000c1e1100 */
[----:B----4-:R-:W-:-:S13]  /*4780*/  ISETP.NE.AND P1, PT, R6, RZ, PT ;  /* 0x000000ff0600720c */ /* 0x010fda0003f25270 */
[----:B------:R-:W-:Y:S05]  /*4790*/  @!P1 BRA `(.L_x_75) ;  /* 0x0000000400089947 */ /* 0x000fea0003800000 */
[----:B------:R-:W-:-:S04]  /*47a0*/  LEA R10, P1, R3, R4, 0x3 ;  /* 0x00000004030a7211 */ /* 0x000fc800078218ff */
[----:B------:R-:W-:-:S05]  /*47b0*/  LEA.HI.X R11, R3, R5, R0, 0x3, P1 ;  /* 0x00000005030b7211 */ /* 0x000fca00008f1c00 */
[----:B0123--:R-:W2:Y:S01]  /*47c0*/  LD.E.64 R8, desc[UR36][R10.64] ;  /* 0x000000240a087980 */ /* 0x00fea2000c101b00 */
        /* <DEDUP_REMOVED lines=59> */
.L_x_77:
[----:B------:R-:W-:Y:S05]  /*4b80*/  BSYNC.RECONVERGENT B1 ;  /* 0x0000000000017941 */ /* 0x000fea0003800200 */
.L_x_76:
[----:B------:R4:W-:Y:S01]  /*4b90*/  ST.E.64 desc[UR36][R10.64], R12 ;  /* 0x0000000c0a007985 */ /* 0x0009e2000c101b24 */
[----:B------:R-:W-:Y:S01]  /*4ba0*/  DADD R42, R12, R42 ;  /* 0x000000000c2a7229 */ /* 0x000fe2000000002a */
[----:B------:R-:W-:Y:S10]  /*4bb0*/  BRA `(.L_x_74) ;  /* 0x00000000000c7947 */ /* 0x000ff40003800000 */
.L_x_75:
[----:B------:R-:W-:-:S04]  /*4bc0*/  LEA R6, P1, R3, R4, 0x3 ;  /* 0x0000000403067211 */ /* 0x000fc800078218ff */
[----:B------:R-:W-:-:S05]  /*4bd0*/  LEA.HI.X R7, R3, R5, R0, 0x3, P1 ;  /* 0x0000000503077211 */ /* 0x000fca00008f1c00 */
[----:B------:R4:W-:Y:S04]  /*4be0*/  ST.E.64 desc[UR36][R6.64], RZ ;  /* 0x000000ff06007985 */ /* 0x0009e8000c101b24 */
.L_x_74:
[----:B------:R-:W-:Y:S05]  /*4bf0*/  BSYNC.RECONVERGENT B0 ;  /* 0x0000000000007941 */ /* 0x000fea0003800200 */
.L_x_60:
[----:B------:R-:W-:Y:S01]  /*4c00*/  DSETP.NEU.AND P1, PT, R28, -INF , PT ;  /* 0xfff000001c00742a */ /* 0x000fe20003f2d000 */
[----:B------:R-:W-:Y:S01]  /*4c10*/  BSSY.RECONVERGENT B0, `(.L_x_78) ;  /* 0x000003d000007945 */ /* 0x000fe20003800200 */
[----:B----4-:R-:W-:-:S12]  /*4c20*/  CS2R R6, SRZ ;  /* 0x0000000000067805 */ /* 0x010fd8000001ff00 */
[----:B------:R-:W-:Y:S05]  /*4c30*/  @!P1 BRA `(.L_x_79) ;  /* 0x0000000000e89947 */ /* 0x000fea0003800000 */
[----:B0123--:R-:W-:Y:S01]  /*4c40*/  DADD R8, -R18, R28 ;  /* 0x0000000012087229 */ /* 0x00ffe2000000011c */
[----:B------:R-:W-:Y:S01]  /*4c50*/  IMAD.MOV.U32 R10, RZ, RZ, 0x652b82fe ;  /* 0x652b82feff0a7424 */ /* 0x000fe200078e00ff */
[----:B------:R-:W-:Y:S01]  /*4c60*/  UMOV UR4, 0xfefa39ef ;  /* 0xfefa39ef00047882 */ /* 0x000fe20000000000 */
[----:B------:R-:W-:Y:S01]  /*4c70*/  IMAD.MOV.U32 R11, RZ, RZ, 0x3ff71547 ;  /* 0x3ff71547ff0b7424 */ /* 0x000fe200078e00ff */
[----:B------:R-:W-:-:S05]  /*4c80*/  UMOV UR5, 0x3fe62e42 ;  /* 0x3fe62e4200057882 */ /* 0x000fca0000000000 */
[----:B------:R-:W-:Y:S01]  /*4c90*/  DFMA R10, R8, R10, 6.75539944105574400000e+15 ;  /* 0x43380000080a742b */ /* 0x000fe2000000000a */
[----:B------:R-:W-:-:S07]  /*4ca0*/  FSETP.GEU.AND P1, PT, |R9|, 4.1917929649353027344, PT ;  /* 0x4086232b0900780b */ /* 0x000fce0003f2e200 */
        /* <DEDUP_REMOVED lines=36> */
[----:B------:R-:W-:Y:S01]  /*4ef0*/  LEA R7, R10, R13, 0x14 ;  /* 0x0000000d0a077211 */ /* 0x000fe200078ea0ff */
        /* <DEDUP_REMOVED lines=14> */
.L_x_79:
[----:B------:R-:W-:Y:S05]  /*4fe0*/  BSYNC.RECONVERGENT B0 ;  /* 0x0000000000007941 */ /* 0x000fea0003800200 */
.L_x_78:
[----:B------:R-:W-:Y:S01]  /*4ff0*/  DFMA R22, R6, R22, R42 ;  /* 0x000000160616722b */ /* 0x000fe2000000002a */
[----:B------:R-:W4:Y:S01]  /*5000*/  LDCU.64 UR4, c[0x0][0x3b8] ;  /* 0x00007700ff0477ac */ /* 0x000f220008000a00 */
[----:B------:R-:W-:Y:S04]  /*5010*/  BSSY.RECONVERGENT B0, `(.L_x_80) ;  /* 0x0000011000007945 */ /* 0x000fe80003800200 */
[----:B0123--:R-:W0:Y:S02]  /*5020*/  MUFU.RCP64H R9, R23 ;  /* 0x0000001700097308 */ /* 0x00fe240000001800 */
[----:B------:R-:W-:Y:S02]  /*5030*/  DSETP.NEU.AND P2, PT, R22, RZ, PT ;  /* 0x000000ff1600722a */ /* 0x000fe40003f4d000 */
[----:B------:R-:W-:-:S05]  /*5040*/  VIADD R8, R23, 0x300402 ;  /* 0x0030040217087836 */ /* 0x000fca0000000000 */
[----:B------:R-:W-:Y:S02]  /*5050*/  FSETP.GEU.AND P3, PT, |R8|, 5.8789094863358348022e-39, PT ;  /* 0x004004020800780b */ /* 0x000fe40003f6e200 */
[----:B----4-:R-:W-:Y:S01]  /*5060*/  ISETP.NE.U32.AND P1, PT, RZ, UR4, PT ;  /* 0x00000004ff007c0c */ /* 0x010fe2000bf25070 */
[----:B0-----:R-:W-:-:S03]  /*5070*/  DFMA R10, -R22, R8, 1 ;  /* 0x3ff00000160a742b */ /* 0x001fc60000000108 */
[----:B------:R-:W-:-:S05]  /*5080*/  ISETP.NE.AND.EX P1, PT, RZ, UR5, PT, P1 ;  /* 0x00000005ff007c0c */ /* 0x000fca000bf25310 */
[----:B------:R-:W-:-:S08]  /*5090*/  DFMA R10, R10, R10, R10 ;  /* 0x0000000a0a0a722b */ /* 0x000fd0000000000a */
[----:B------:R-:W-:-:S08]  /*50a0*/  DFMA R10, R8, R10, R8 ;  /* 0x0000000a080a722b */ /* 0x000fd00000000008 */
[----:B------:R-:W-:-:S08]  /*50b0*/  DFMA R12, -R22, R10, 1 ;  /* 0x3ff00000160c742b */ /* 0x000fd0000000010a */
[----:B------:R-:W-:Y:S01]  /*50c0*/  DFMA R10, R10, R12, R10 ;  /* 0x0000000c0a0a722b */ /* 0x000fe2000000000a */
[----:B------:R-:W-:Y:S10]  /*50d0*/  @P3 BRA `(.L_x_81) ;  /* 0x0000000000103947 */ /* 0x000ff40003800000 */
[----:B------:R-:W-:-:S05]  /*50e0*/  LOP3.LUT R0, R23, 0x7fffffff, RZ, 0xc0, !PT ;  /* 0x7fffffff17007812 */ /* 0x000fca00078ec0ff */
[----:B------:R-:W-:Y:S01]  /*50f0*/  VIADD R12, R0, 0xfff00000 ;  /* 0xfff00000000c7836 */ /* 0x000fe20000000000 */
[----:B------:R-:W-:-:S07]  /*5100*/  MOV R0, 0x5120 ;  /* 0x0000512000007802 */ /* 0x000fce0000000f00 */
[----:B------:R-:W-:Y:S05]  /*5110*/  CALL.REL.NOINC `($__internal_0_$__cuda_sm20_dblrcp_rn_slowpath_v3) ;  /* 0x0000001800387944 */ /* 0x000fea0003c00000 */
.L_x_81:
[----:B------:R-:W-:Y:S05]  /*5120*/  BSYNC.RECONVERGENT B0 ;  /* 0x0000000000007941 */ /* 0x000fea0003800200 */
.L_x_80:
[----:B------:R-:W-:Y:S05]  /*5130*/  @!P1 BRA `(.L_x_82) ;  /* 0x0000001400c89947 */ /* 0x000fea0003800000 */
[----:B------:R-:W-:Y:S02]  /*5140*/  FSEL R8, R10, RZ, P2 ;  /* 0x000000ff0a087208 */ /* 0x000fe40001000000 */
[----:B------:R-:W-:Y:S01]  /*5150*/  FSEL R9, R11, RZ, P2 ;  /* 0x000000ff0b097208 */ /* 0x000fe20001000000 */
[----:B------:R-:W-:Y:S06]  /*5160*/  @!P0 BRA `(.L_x_83) ;  /* 0x0000000c007c8947 */ /* 0x000fec0003800000 */
[----:B------:R-:W-:Y:S01]  /*5170*/  BSSY.RECONVERGENT B0, `(.L_x_84) ;  /* 0x00000dd000007945 */ /* 0x000fe20003800200 */
[----:B------:R-:W-:Y:S02]  /*5180*/  IMAD.MOV.U32 R3, RZ, RZ, RZ ;  /* 0x000000ffff037224 */ /* 0x000fe400078e00ff */
[----:B------:R-:W-:-:S07]  /*5190*/  IMAD.MOV.U32 R0, RZ, RZ, RZ ;  /* 0x000000ffff007224 */ /* 0x000fce00078e00ff */
.L_x_91:
[----:B0-----:R-:W0:Y:S01]  /*51a0*/  LDCU.64 UR4, c[0x0][0x3c8] ;  /* 0x00007900ff0477ac */ /* 0x001e220008000a00 */
[----:B------:R-:W-:Y:S01]  /*51b0*/  IMAD.MOV.U32 R39, RZ, RZ, RZ ;  /* 0x000000ffff277224 */ /* 0x000fe200078e00ff */
[----:B------:R-:W-:Y:S01]  /*51c0*/  CS2R R48, SRZ ;  /* 0x0000000000307805 */ /* 0x000fe2000001ff00 */
[----:B------:R-:W-:Y:S01]  /*51d0*/  IMAD.MOV.U32 R50, RZ, RZ, RZ ;  /* 0x000000ffff327224 */ /* 0x000fe200078e00ff */
[----:B0-----:R-:W-:-:S04]  /*51e0*/  UISETP.GE.U32.AND UP0, UPT, UR4, 0x8, UPT ;  /* 0x000000080400788c */ /* 0x001fc8000bf06070 */
[----:B------:R-:W-:-:S09]  /*51f0*/  UISETP.GE.U32.AND.EX UP0, UPT, UR5, URZ, UPT, UP0 ;  /* 0x000000ff0500728c */ /* 0x000fd2000bf06100 */
[----:B------:R-:W-:Y:S05]  /*5200*/  BRA.U !UP0, `(.L_x_85) ;  /* 0x0000000508647547 */ /* 0x000fea000b800000 */
[----:B------:R-:W-:Y:S01]  /*5210*/  BSSY.RECONVERGENT B1, `(.L_x_86) ;  /* 0x0000055000017945 */ /* 0x000fe20003800200 */
[----:B------:R-:W-:Y:S01]  /*5220*/  IMAD.MOV.U32 R39, RZ, RZ, RZ ;  /* 0x000000ffff277224 */ /* 0x000fe200078e00ff */
[----:B------:R-:W-:Y:S02]  /*5230*/  MOV R50, RZ ;  /* 0x000000ff00327202 */ /* 0x000fe40000000f00 */
[----:B------:R-:W-:-:S07]  /*5240*/  CS2R R48, SRZ ;  /* 0x0000000000307805 */ /* 0x000fce000001ff00 */
.L_x_87:
[----:B------:R-:W-:Y:S01]  /*5250*/  IADD3 R10, P0, PT, R39, R26, RZ ;  /* 0x0000001a270a7210 */ /* 0x000fe20007f1e0ff */
[----:B------:R-:W0:Y:S04]  /*5260*/  LDCU UR4, c[0x0][0x3cc] ;  /* 0x00007980ff0477ac */ /* 0x000e280008000800 */
[----:B------:R-:W-:-:S05]  /*5270*/  IMAD.X R11, R50, 0x1, R27, P0 ;  /* 0x00000001320b7824 */ /* 0x000fca00000e061b */
[----:B------:R-:W2:Y:S04]  /*5280*/  LDG.E.U8 R14, desc[UR36][R10.64] ;  /* 0x000000240a0e7981 */ /* 0x000ea8000c1e1100 */
[----:B------:R-:W3:Y:S04]  /*5290*/  LDG.E.U8 R13, desc[UR36][R10.64+0x1] ;  /* 0x000001240a0d7981 */ /* 0x000ee8000c1e1100 */
[----:B------:R-:W4:Y:S04]  /*52a0*/  LDG.E.U8 R20, desc[UR36][R10.64+0x2] ;  /* 0x000002240a147981 */ /* 0x000f28000c1e1100 */
[----:B------:R-:W5:Y:S04]  /*52b0*/  LDG.E.U8 R21, desc[UR36][R10.64+0x3] ;  /* 0x000003240a157981 */ /* 0x000f68000c1e1100 */
[----:B------:R-:W5:Y:S01]  /*52c0*/  LDG.E.U8 R12, desc[UR36][R10.64+0x4] ;  /* 0x000004240a0c7981 */ /* 0x000f62000c1e1100 */
[----:B------:R-:W-:-:S03]  /*52d0*/  LEA R52, P0, R39, R4, 0x3 ;  /* 0x0000000427347211 */ /* 0x000fc600078018ff */
[----:B------:R-:W5:Y:S01]  /*52e0*/  LDG.E.U8 R43, desc[UR36][R10.64+0x5] ;  /* 0x000005240a2b7981 */ /* 0x000f62000c1e1100 */
[----:B------:R-:W-:-:S03]  /*52f0*/  LEA.HI.X R53, R39, R5, R50, 0x3, P0 ;  /* 0x0000000527357211 */ /* 0x000fc600000f1c32 */
[----:B------:R-:W5:Y:S04]  /*5300*/  LDG.E.U8 R41, desc[UR36][R10.64+0x6] ;  /* 0x000006240a297981 */ /* 0x000f68000c1e1100 */
[----:B------:R1:W5:Y:S01]  /*5310*/  LDG.E.U8 R42, desc[UR36][R10.64+0x7] ;  /* 0x000007240a2a7981 */ /* 0x000362000c1e1100 */
[----:B--2---:R-:W-:Y:S02]  /*5320*/  ISETP.NE.AND P5, PT, R14, RZ, PT ;  /* 0x000000ff0e00720c */ /* 0x004fe40003fa5270 */
[----:B---3--:R-:W-:-:S11]  /*5330*/  ISETP.NE.AND P1, PT, R13, RZ, PT ;  /* 0x000000ff0d00720c */ /* 0x008fd60003f25270 */
[----:B------:R-:W2:Y:S04]  /*5340*/  @P5 LD.E.64 R28, desc[UR36][R52.64] ;  /* 0x00000024341c5980 */ /* 0x000ea8000c101b00 */
[----:B------:R-:W3:Y:S01]  /*5350*/  @P1 LD.E.64 R14, desc[UR36][R52.64+0x8] ;  /* 0x00000824340e1980 */ /* 0x000ee2000c101b00 */
[----:B----4-:R-:W-:Y:S01]  /*5360*/  ISETP.NE.AND P0, PT, R20, RZ, PT ;  /* 0x000000ff1400720c */ /* 0x010fe20003f05270 */
[----:B------:R-:W4:Y:S08]  /*5370*/  @P1 LDC R47, c[0x0][0x3b8] ;  /* 0x0000ee00ff2f1b82 */ /* 0x000f300000000800 */
[----:B------:R-:W0:Y:S01]  /*5380*/  @P5 LDC R20, c[0x0][0x3b8] ;  /* 0x0000ee00ff145b82 */ /* 0x000e220000000800 */
[----:B-----5:R-:W-:-:S03]  /*5390*/  ISETP.NE.AND P2, PT, R21, RZ, PT ;  /* 0x000000ff1500720c */ /* 0x020fc60003f45270 */
[----:B------:R-:W5:Y:S01]  /*53a0*/  @P0 LD.E.64 R44, desc[UR36][R52.64+0x10] ;  /* 0x00001024342c0980 */ /* 0x000f62000c101b00 */
[C---:B------:R-:W-:Y:S02]  /*53b0*/  @P1 VIADD R46, R39.reuse, 0x1 ;  /* 0x00000001272e1836 */ /* 0x040fe40000000000 */
[----:B0-----:R-:W-:-:S07]  /*53c0*/  @P5 IMAD R13, R39, R20, R3 ;  /* 0x00000014270d5224 */ /* 0x001fce00078e0203 */
[----:B------:R-:W5:Y:S01]  /*53d0*/  @P2 LD.E.64 R20, desc[UR36][R52.64+0x18] ;  /* 0x0000182434142980 */ /* 0x000f62000c101b00 */
[----:B----4-:R-:W-:Y:S01]  /*53e0*/  @P1 IMAD R46, R46, R47, R3 ;  /* 0x0000002f2e2e1224 */ /* 0x010fe200078e0203 */
[----:B------:R-:W-:-:S04]  /*53f0*/  @P5 LEA R51, R13, UR41, 0x3 ;  /* 0x000000290d335c11 */ /* 0x000fc8000f8e18ff */
[----:B------:R-:W-:Y:S01]  /*5400*/  @P1 LEA R13, R46, UR41, 0x3 ;  /* 0x000000292e0d1c11 */ /* 0x000fe2000f8e18ff */
[----:B-1----:R-:W2:Y:S01]  /*5410*/  @P5 LDS.64 R10, [R51] ;  /* 0x00000000330a5984 */ /* 0x002ea20000000a00 */
[----:B------:R-:W-:-:S04]  /*5420*/  ISETP.NE.AND P3, PT, R12, RZ, PT ;  /* 0x000000ff0c00720c */ /* 0x000fc80003f65270 */
[----:B------:R-:W3:Y:S01]  /*5430*/  @P1 LDS.64 R12, [R13] ;  /* 0x000000000d0c1984 */ /* 0x000ee20000000a00 */
[----:B------:R-:W-:-:S08]  /*5440*/  ISETP.NE.AND P4, PT, R43, RZ, PT ;  /* 0x000000ff2b00720c */ /* 0x000fd00003f85270 */
[----:B------:R-:W4:Y:S01]  /*5450*/  @P3 LD.E.64 R46, desc[UR36][R52.64+0x20] ;  /* 0x00002024342e3980 */ /* 0x000f22000c101b00 */
[----:B--2---:R-:W-:Y:S01]  /*5460*/  @P5 DFMA R48, R28, R10, R48 ;  /* 0x0000000a1c30522b */ /* 0x004fe20000000030 */
[----:B------:R-:W-:-:S03]  /*5470*/  ISETP.NE.AND P5, PT, R41, RZ, PT ;  /* 0x000000ff2900720c */ /* 0x000fc60003fa5270 */
[----:B------:R-:W2:Y:S01]  /*5480*/  @P4 LD.E.64 R10, desc[UR36][R52.64+0x28] ;  /* 0x00002824340a4980 */ /* 0x000ea2000c101b00 */
[----:B------:R-:W0:Y:S03]  /*5490*/  @P0 LDC R29, c[0x0][0x3b8] ;  /* 0x0000ee00ff1d0b82 */ /* 0x000e260000000800 */
[----:B---3--:R-:W-:Y:S01]  /*54a0*/  @P1 DFMA R48, R14, R12, R48 ;  /* 0x0000000c0e30122b */ /* 0x008fe20000000030 */
[----:B------:R-:W-:-:S04]  /*54b0*/  ISETP.NE.AND P1, PT, R42, RZ, PT ;  /* 0x000000ff2a00720c */ /* 0x000fc80003f25270 */
[----:B------:R-:W1:Y:S01]  /*54c0*/  @P2 LDC R41, c[0x0][0x3b8] ;  /* 0x0000ee00ff292b82 */ /* 0x000e620000000800 */
[----:B------:R-:W3:Y:S08]  /*54d0*/  @P5 LD.E.64 R12, desc[UR36][R52.64+0x30] ;  /* 0x00003024340c5980 */ /* 0x000ef0000c101b00 */
[----:B------:R1:W3:Y:S01]  /*54e0*/  @P1 LD.E.64 R14, desc[UR36][R52.64+0x38] ;  /* 0x00003824340e1980 */ /* 0x0002e2000c101b00 */
[----:B------:R-:W-:-:S04]  /*54f0*/  @P0 VIADD R28, R39, 0x2 ;  /* 0x00000002271c0836 */ /* 0x000fc80000000000 */
[----:B0-----:R-:W-:-:S05]  /*5500*/  @P0 IMAD R28, R28, R29, R3 ;  /* 0x0000001d1c1c0224 */ /* 0x001fca00078e0203 */
[----:B------:R-:W-:Y:S01]  /*5510*/  @P0 LEA R43, R28, UR41, 0x3 ;  /* 0x000000291c2b0c11 */ /* 0x000fe2000f8e18ff */
[----:B------:R-:W-:-:S05]  /*5520*/  @P2 VIADD R28, R39, 0x3 ;  /* 0x00000003271c2836 */ /* 0x000fca0000000000 */
[----:B------:R-:W5:Y:S01]  /*5530*/  @P0 LDS.64 R42, [R43] ;  /* 0x000000002b2a0984 */ /* 0x000f620000000a00 */
[----:B-1----:R-:W-:Y:S02]  /*5540*/  @P2 IMAD R28, R28, R41, R3 ;  /* 0x000000291c1c2224 */ /* 0x002fe400078e0203 */
[----:B------:R-:W0:Y:S03]  /*5550*/  @P3 LDC R41, c[0x0][0x3b8] ;  /* 0x0000ee00ff293b82 */ /* 0x000e260000000800 */
[----:B------:R-:W-:-:S06]  /*5560*/  @P2 LEA R28, R28, UR41, 0x3 ;  /* 0x000000291c1c2c11 */ /* 0x000fcc000f8e18ff */
[----:B------:R-:W1:Y:S01]  /*5570*/  @P2 LDS.64 R28, [R28] ;  /* 0x000000001c1c2984 */ /* 0x000e620000000a00 */
[C---:B------:R-:W-:Y:S01]  /*5580*/  @P4 VIADD R52, R39.reuse, 0x5 ;  /* 0x0000000527344836 */ /* 0x040fe20000000000 */
[----:B-----5:R-:W-:Y:S01]  /*5590*/  @P0 DFMA R48, R44, R42, R48 ;  /* 0x0000002a2c30022b */ /* 0x020fe20000000030 */
[----:B------:R-:W5:Y:S01]  /*55a0*/  @P4 LDC R45, c[0x0][0x3b8] ;  /* 0x0000ee00ff2d4b82 */ /* 0x000f620000000800 */
[----:B------:R-:W-:-:S07]  /*55b0*/  @P3 VIADD R44, R39, 0x4 ;  /* 0x00000004272c3836 */ /* 0x000fce0000000000 */
[----:B------:R-:W4:Y:S01]  /*55c0*/  @P5 LDC R42, c[0x0][0x3b8] ;  /* 0x0000ee00ff2a5b82 */ /* 0x000f220000000800 */
[----:B-1----:R-:W-:Y:S01]  /*55d0*/  @P2 DFMA R48, R20, R28, R48 ;  /* 0x0000001c1430222b */ /* 0x002fe20000000030 */
[----:B0-----:R-:W-:-:S06]  /*55e0*/  @P3 IMAD R20, R44, R41, R3 ;  /* 0x000000292c143224 */ /* 0x001fcc00078e0203 */
[----:B------:R-:W0:Y:S01]  /*55f0*/  @P1 LDC R44, c[0x0][0x3b8] ;  /* 0x0000ee00ff2c1b82 */ /* 0x000e220000000800 */
[----:B------:R-:W-:Y:S01]  /*5600*/  @P3 LEA R20, R20, UR41, 0x3 ;  /* 0x0000002914143c11 */ /* 0x000fe2000f8e18ff */
[----:B------:R-:W-:-:S05]  /*5610*/  @P5 VIADD R29, R39, 0x6 ;  /* 0x00000006271d5836 */ /* 0x000fca0000000000 */
[----:B------:R-:W1:Y:S01]  /*5620*/  @P3 LDS.64 R20, [R20] ;  /* 0x0000000014143984 */ /* 0x000e620000000a00 */
[----:B-----5:R-:W-:-:S05]  /*5630*/  @P4 IMAD R52, R52, R45, R3 ;  /* 0x0000002d34344224 */ /* 0x020fca00078e0203 */
[----:B------:R-:W-:Y:S01]  /*5640*/  @P4 LEA R28, R52, UR41, 0x3 ;  /* 0x00000029341c4c11 */ /* 0x000fe2000f8e18ff */
[----:B----4-:R-:W-:-:S05]  /*5650*/  @P5 IMAD R42, R29, R42, R3 ;  /* 0x0000002a1d2a5224 */ /* 0x010fca00078e0203 */
[----:B------:R-:W2:Y:S01]  /*5660*/  @P4 LDS.64 R28, [R28] ;  /* 0x000000001c1c4984 */ /* 0x000ea20000000a00 */
[----:B------:R-:W-:Y:S01]  /*5670*/  @P1 VIADD R41, R39, 0x7 ;  /* 0x0000000727291836 */ /* 0x000fe20000000000 */
[----:B------:R-:W-:-:S03]  /*5680*/  @P5 LEA R42, R42, UR41, 0x3 ;  /* 0x000000292a2a5c11 */ /* 0x000fc6000f8e18ff */
[----:B0-----:R-:W-:-:S03]  /*5690*/  @P1 IMAD R41, R41, R44, R3 ;  /* 0x0000002c29291224 */ /* 0x001fc600078e0203 */
[----:B------:R-:W3:Y:S02]  /*56a0*/  @P5 LDS.64 R42, [R42] ;  /* 0x000000002a2a5984 */ /* 0x000ee40000000a00 */
[----:B------:R-:W-:-:S05]  /*56b0*/  @P1 LEA R41, R41, UR41, 0x3 ;  /* 0x0000002929291c11 */ /* 0x000fca000f8e18ff */
[----:B------:R-:W0:Y:S01]  /*56c0*/  @P1 LDS.64 R44, [R41] ;  /* 0x00000000292c1984 */ /* 0x000e220000000a00 */
[----:B------:R-:W-:-:S05]  /*56d0*/  IADD3 R39, P0, PT, R39, 0x8, RZ ;  /* 0x0000000827277810 */ /* 0x000fca0007f1e0ff */
[----:B------:R-:W-:Y:S01]  /*56e0*/  IMAD.X R50, RZ, RZ, R50, P0 ;  /* 0x000000ffff327224 */ /* 0x000fe200000e0632 */
[----:B-1----:R-:W-:Y:S01]  /*56f0*/  @P3 DFMA R48, R46, R20, R48 ;  /* 0x000000142e30322b */ /* 0x002fe20000000030 */
[----:B------:R-:W-:-:S04]  /*5700*/  ISETP.NE.U32.AND P0, PT, R39, UR40, PT ;  /* 0x0000002827007c0c */ /* 0x000fc8000bf05070 */
[----:B------:R-:W-:-:S03]  /*5710*/  ISETP.NE.AND.EX P0, PT, R50, UR4, PT, P0 ;  /* 0x0000000432007c0c */ /* 0x000fc6000bf05300 */
[----:B--2---:R-:W-:-:S08]  /*5720*/  @P4 DFMA R48, R10, R28, R48 ;  /* 0x0000001c0a30422b */ /* 0x004fd00000000030 */
[----:B---3--:R-:W-:-:S08]  /*5730*/  @P5 DFMA R48, R12, R42, R48 ;  /* 0x0000002a0c30522b */ /* 0x008fd00000000030 */
[----:B0-----:R-:W-:Y:S01]  /*5740*/  @P1 DFMA R48, R14, R44, R48 ;  /* 0x0000002c0e30122b */ /* 0x001fe20000000030 */
[----:B------:R-:W-:Y:S10]  /*5750*/  @P0 BRA `(.L_x_87) ;  /* 0xfffffff800bc0947 */ /* 0x000ff4000383ffff */
[----:B------:R-:W-:Y:S05]  /*5760*/  BSYNC.RECONVERGENT B1 ;  /* 0x0000000000017941 */ /* 0x000fea0003800200 */
.L_x_86:
[----:B------:R-:W0:Y:S01]  /*5770*/  LDCU UR4, c[0x0][0x3cc] ;  /* 0x00007980ff0477ac */ /* 0x000e220008000800 */
[----:B------:R-:W-:Y:S02]  /*5780*/  IMAD.U32 R39, RZ, RZ, UR40 ;  /* 0x00000028ff277e24 */ /* 0x000fe4000f8e00ff */
[----:B0-----:R-:W-:-:S07]  /*5790*/  IMAD.U32 R50, RZ, RZ, UR4 ;  /* 0x00000004ff327e24 */ /* 0x001fce000f8e00ff */
.L_x_85:
        /* <DEDUP_REMOVED lines=12> */
[----:B------:R-:W-:-:S04]  /*5860*/  IADD3 R10, P0, PT, R39, R26, RZ ;  /* 0x0000001a270a7210 */ /* 0x000fc80007f1e0ff */
[----:B------:R-:W-:-:S05]  /*5870*/  IADD3.X R11, PT, PT, R50, R27, RZ, P0, !PT ;  /* 0x0000001b320b7210 */ /* 0x000fca00007fe4ff */
[----:B------:R-:W2:Y:S04]  /*5880*/  LDG.E.U8 R15, desc[UR36][R10.64] ;  /* 0x000000240a0f7981 */ /* 0x000ea8000c1e1100 */
[----:B------:R-:W3:Y:S04]  /*5890*/  LDG.E.U8 R12, desc[UR36][R10.64+0x1] ;  /* 0x000001240a0c7981 */ /* 0x000ee8000c1e1100 */
[----:B------:R-:W4:Y:S04]  /*58a0*/  LDG.E.U8 R13, desc[UR36][R10.64+0x2] ;  /* 0x000002240a0d7981 */ /* 0x000f28000c1e1100 */
[----:B------:R-:W5:Y:S01]  /*58b0*/  LDG.E.U8 R14, desc[UR36][R10.64+0x3] ;  /* 0x000003240a0e7981 */ /* 0x000f62000c1e1100 */
[----:B--2---:R-:W-:-:S02]  /*58c0*/  ISETP.NE.AND P3, PT, R15, RZ, PT ;  /* 0x000000ff0f00720c */ /* 0x004fc40003f65270 */
[----:B---3--:R-:W-:Y:S02]  /*58d0*/  ISETP.NE.AND P2, PT, R12, RZ, PT ;  /* 0x000000ff0c00720c */ /* 0x008fe40003f45270 */
[----:B----4-:R-:W-:-:S09]  /*58e0*/  ISETP.NE.AND P1, PT, R13, RZ, PT ;  /* 0x000000ff0d00720c */ /* 0x010fd20003f25270 */
[----:B------:R-:W-:-:S04]  /*58f0*/  @P3 LEA R46, P0, R39, R4, 0x3 ;  /* 0x00000004272e3211 */ /* 0x000fc800078018ff */
[CCC-:B------:R-:W-:Y:S01]  /*5900*/  @P3 LEA.HI.X R47, R39.reuse, R5.reuse, R50.reuse, 0x3, P0 ;  /* 0x00000005272f3211 */ /* 0x1c0fe200000f1c32 */
[----:B------:R-:W0:Y:S01]  /*5910*/  @P2 LDC R15, c[0x0][0x3b8] ;  /* 0x0000ee00ff0f2b82 */ /* 0x000e220000000800 */
[CC--:B------:R-:W-:Y:S02]  /*5920*/  @P2 LEA R42, P4, R39.reuse, R4.reuse, 0x3 ;  /* 0x00000004272a2211 */ /* 0x0c0fe400078818ff */
[----:B-----5:R-:W-:Y:S02]  /*5930*/  ISETP.NE.AND P0, PT, R14, RZ, PT ;  /* 0x000000ff0e00720c */ /* 0x020fe40003f05270 */
[----:B------:R-:W2:Y:S01]  /*5940*/  @P3 LD.E.64 R46, desc[UR36][R46.64] ;  /* 0x000000242e2e3980 */ /* 0x000ea2000c101b00 */
[CCC-:B------:R-:W-:Y:S02]  /*5950*/  @P2 LEA.HI.X R43, R39.reuse, R5.reuse, R50.reuse, 0x3, P4 ;  /* 0x00000005272b2211 */ /* 0x1c0fe400020f1c32 */
[C---:B------:R-:W-:Y:S01]  /*5960*/  @P1 LEA R20, P4, R39.reuse, R4, 0x3 ;  /* 0x0000000427141211 */ /* 0x040fe200078818ff */
[----:B------:R-:W1:Y:S03]  /*5970*/  @P3 LDC R14, c[0x0][0x3b8] ;  /* 0x0000ee00ff0e3b82 */ /* 0x000e660000000800 */
[----:B------:R-:W3:Y:S01]  /*5980*/  @P2 LD.E.64 R42, desc[UR36][R42.64+0x8] ;  /* 0x000008242a2a2980 */ /* 0x000ee2000c101b00 */
[----:B------:R-:W-:-:S03]  /*5990*/  @P1 LEA.HI.X R21, R39, R5, R50, 0x3, P4 ;  /* 0x0000000527151211 */ /* 0x000fc600020f1c32 */
[C---:B------:R-:W-:Y:S01]  /*59a0*/  @P0 LEA R10, P4, R39.reuse, R4, 0x3 ;  /* 0x00000004270a0211 */ /* 0x040fe200078818ff */
[----:B------:R-:W4:Y:S02]  /*59b0*/  @P1 LDC R29, c[0x0][0x3b8] ;  /* 0x0000ee00ff1d1b82 */ /* 0x000f240000000800 */
[----:B------:R-:W5:Y:S01]  /*59c0*/  @P1 LD.E.64 R20, desc[UR36][R20.64+0x10] ;  /* 0x0000102414141980 */ /* 0x000f62000c101b00 */
[----:B------:R-:W-:-:S05]  /*59d0*/  @P0 LEA.HI.X R11, R39, R5, R50, 0x3, P4 ;  /* 0x00000005270b0211 */ /* 0x000fca00020f1c32 */
[----:B------:R-:W4:Y:S01]  /*59e0*/  @P0 LDC R12, c[0x0][0x3b8] ;  /* 0x0000ee00ff0c0b82 */ /* 0x000f220000000800 */
[----:B------:R-:W5:Y:S01]  /*59f0*/  @P0 LD.E.64 R10, desc[UR36][R10.64+0x18] ;  /* 0x000018240a0a0980 */ /* 0x000f62000c101b00 */
[C---:B------:R-:W-:Y:S02]  /*5a00*/  @P1 VIADD R52, R39.reuse, 0x2 ;  /* 0x0000000227341836 */ /* 0x040fe40000000000 */
[C---:B-1----:R-:W-:Y:S02]  /*5a10*/  @P3 IMAD R13, R39.reuse, R14, R3 ;  /* 0x0000000e270d3224 */ /* 0x042fe400078e0203 */
[----:B------:R-:W-:-:S03]  /*5a20*/  @P2 VIADD R14, R39, 0x1 ;  /* 0x00000001270e2836 */ /* 0x000fc60000000000 */
[----:B------:R-:W-:Y:S01]  /*5a30*/  @P3 LEA R44, R13, UR41, 0x3 ;  /* 0x000000290d2c3c11 */ /* 0x000fe2000f8e18ff */
[--C-:B0-----:R-:W-:Y:S02]  /*5a40*/  @P2 IMAD R14, R14, R15, R3.reuse ;  /* 0x0000000f0e0e2224 */ /* 0x101fe400078e0203 */
[--C-:B----4-:R-:W-:Y:S02]  /*5a50*/  @P1 IMAD R52, R52, R29, R3.reuse ;  /* 0x0000001d34341224 */ /* 0x110fe400078e0203 */
[----:B------:R-:W-:Y:S01]  /*5a60*/  @P0 VIADD R13, R39, 0x3 ;  /* 0x00000003270d0836 */ /* 0x000fe20000000000 */
[----:B------:R-:W2:Y:S01]  /*5a70*/  @P3 LDS.64 R44, [R44] ;  /* 0x000000002c2c3984 */ /* 0x000ea20000000a00 */
[----:B------:R-:W-:Y:S02]  /*5a80*/  @P2 LEA R28, R14, UR41, 0x3 ;  /* 0x000000290e1c2c11 */ /* 0x000fe4000f8e18ff */
[----:B------:R-:W-:Y:S01]  /*5a90*/  @P1 LEA R14, R52, UR41, 0x3 ;  /* 0x00000029340e1c11 */ /* 0x000fe2000f8e18ff */
[----:B------:R-:W-:-:S03]  /*5aa0*/  @P0 IMAD R12, R13, R12, R3 ;  /* 0x0000000c0d0c0224 */ /* 0x000fc600078e0203 */
[----:B------:R-:W3:Y:S02]  /*5ab0*/  @P2 LDS.64 R28, [R28] ;  /* 0x000000001c1c2984 */ /* 0x000ee40000000a00 */
[----:B------:R-:W-:Y:S02]  /*5ac0*/  @P0 LEA R12, R12, UR41, 0x3 ;  /* 0x000000290c0c0c11 */ /* 0x000fe4000f8e18ff */
[----:B------:R-:W5:Y:S04]  /*5ad0*/  @P1 LDS.64 R14, [R14] ;  /* 0x000000000e0e1984 */ /* 0x000f680000000a00 */
[----:B------:R-:W0:Y:S01]  /*5ae0*/  @P0 LDS.64 R12, [R12] ;  /* 0x000000000c0c0984 */ /* 0x000e220000000a00 */
[----:B--2---:R-:W-:-:S08]  /*5af0*/  @P3 DFMA R48, R46, R44, R48 ;  /* 0x0000002c2e30322b */ /* 0x004fd00000000030 */
[----:B---3--:R-:W-:-:S08]  /*5b00*/  @P2 DFMA R48, R42, R28, R48 ;  /* 0x0000001c2a30222b */ /* 0x008fd00000000030 */
[----:B-----5:R-:W-:Y:S01]  /*5b10*/  @P1 DFMA R48, R20, R14, R48 ;  /* 0x0000000e1430122b */ /* 0x020fe20000000030 */
[----:B------:R-:W-:-:S05]  /*5b20*/  IADD3 R39, P1, PT, R39, 0x4, RZ ;  /* 0x0000000427277810 */ /* 0x000fca0007f3e0ff */
[----:B------:R-:W-:Y:S02]  /*5b30*/  IMAD.X R50, RZ, RZ, R50, P1 ;  /* 0x000000ffff327224 */ /* 0x000fe400008e0632 */
[----:B0-----:R-:W-:-:S11]  /*5b40*/  @P0 DFMA R48, R10, R12, R48 ;  /* 0x0000000c0a30022b */ /* 0x001fd60000000030 */
.L_x_89:
[----:B------:R-:W-:Y:S05]  /*5b50*/  BRA.U !UP1, `(.L_x_88) ;  /* 0x0000000109b47547 */ /* 0x000fea000b800000 */
[----:B------:R-:W0:Y:S01]  /*5b60*/  LDCU UR4, c[0x0][0x3c8] ;  /* 0x00007900ff0477ac */ /* 0x000e220008000800 */
[----:B------:R-:W-:-:S04]  /*5b70*/  UISETP.NE.U32.AND UP1, UPT, UR51, 0x1, UPT ;  /* 0x000000013300788c */ /* 0x000fc8000bf25070 */
[----:B------:R-:W-:Y:S02]  /*5b80*/  UISETP.NE.AND.EX UP1, UPT, URZ, URZ, UPT, UP1 ;  /* 0x000000ffff00728c */ /* 0x000fe4000bf25310 */
[----:B0-----:R-:W-:-:S04]  /*5b90*/  ULOP3.LUT UR4, UR4, 0x1, URZ, 0xc0, !UPT ;  /* 0x0000000104047892 */ /* 0x001fc8000f8ec0ff */
[----:B------:R-:W-:-:S04]  /*5ba0*/  UISETP.NE.U32.AND UP0, UPT, UR4, 0x1, UPT ;  /* 0x000000010400788c */ /* 0x000fc8000bf05070 */
[----:B------:R-:W-:Y:S01]  /*5bb0*/  UISETP.NE.U32.AND.EX UP0, UPT, URZ, URZ, UPT, UP0 ;  /* 0x000000ffff00728c */ /* 0x000fe2000bf05100 */
[----:B------:R-:W-:Y:S10]  /*5bc0*/  BRA.U !UP1, `(.L_x_90) ;  /* 0x0000000109647547 */ /* 0x000ff4000b800000 */
[----:B------:R-:W-:-:S05]  /*5bd0*/  IADD3 R12, P0, PT, R39, R26, RZ ;  /* 0x0000001a270c7210 */ /* 0x000fca0007f1e0ff */
[----:B------:R-:W-:-:S05]  /*5be0*/  IMAD.X R13, R50, 0x1, R27, P0 ;  /* 0x00000001320d7824 */ /* 0x000fca00000e061b */
[----:B------:R-:W2:Y:S04]  /*5bf0*/  LDG.E.U8 R11, desc[UR36][R12.64] ;  /* 0x000000240c0b7981 */ /* 0x000ea8000c1e1100 */
[----:B------:R-:W3:Y:S01]  /*5c00*/  LDG.E.U8 R10, desc[UR36][R12.64+0x1] ;  /* 0x000001240c0a7981 */ /* 0x000ee2000c1e1100 */
[----:B--2---:R-:W-:Y:S02]  /*5c10*/  ISETP.NE.AND P0, PT, R11, RZ, PT ;  /* 0x000000ff0b00720c */ /* 0x004fe40003f05270 */
[----:B---3--:R-:W-:-:S11]  /*5c20*/  ISETP.NE.AND P1, PT, R10, RZ, PT ;  /* 0x000000ff0a00720c */ /* 0x008fd60003f25270 */
[CC--:B------:R-:W-:Y:S01]  /*5c30*/  @P0 LEA R20, P2, R39.reuse, R4.reuse, 0x3 ;  /* 0x0000000427140211 */ /* 0x0c0fe200078418ff */
[----:B------:R-:W0:Y:S03]  /*5c40*/  @P0 LDC R14, c[0x0][0x3b8] ;  /* 0x0000ee00ff0e0b82 */ /* 0x000e260000000800 */
[C---:B------:R-:W-:Y:S02]  /*5c50*/  @P0 LEA.HI.X R21, R39.reuse, R5, R50, 0x3, P2 ;  /* 0x0000000527150211 */ /* 0x040fe400010f1c32 */
[----:B------:R-:W-:-:S03]  /*5c60*/  @P1 LEA R10, P2, R39, R4, 0x3 ;  /* 0x00000004270a1211 */ /* 0x000fc600078418ff */
[----:B------:R-:W1:Y:S01]  /*5c70*/  @P1 LDC R15, c[0x0][0x3b8] ;  /* 0x0000ee00ff0f1b82 */ /* 0x000e620000000800 */
[----:B------:R-:W2:Y:S01]  /*5c80*/  @P0 LD.E.64 R20, desc[UR36][R20.64] ;  /* 0x0000002414140980 */ /* 0x000ea2000c101b00 */
[----:B------:R-:W-:-:S06]  /*5c90*/  @P1 LEA.HI.X R11, R39, R5, R50, 0x3, P2 ;  /* 0x00000005270b1211 */ /* 0x000fcc00010f1c32 */
[----:B------:R-:W3:Y:S01]  /*5ca0*/  @P1 LD.E.64 R10, desc[UR36][R10.64+0x8] ;  /* 0x000008240a0a1980 */ /* 0x000ee2000c101b00 */
[C---:B------:R-:W-:Y:S02]  /*5cb0*/  @P1 VIADD R12, R39.reuse, 0x1 ;  /* 0x00000001270c1836 */ /* 0x040fe40000000000 */
[----:B0-----:R-:W-:-:S05]  /*5cc0*/  @P0 IMAD R14, R39, R14, R3 ;  /* 0x0000000e270e0224 */ /* 0x001fca00078e0203 */
[----:B------:R-:W-:Y:S01]  /*5cd0*/  @P0 LEA R14, R14, UR41, 0x3 ;  /* 0x000000290e0e0c11 */ /* 0x000fe2000f8e18ff */
[----:B-1----:R-:W-:-:S05]  /*5ce0*/  @P1 IMAD R12, R12, R15, R3 ;  /* 0x0000000f0c0c1224 */ /* 0x002fca00078e0203 */
[----:B------:R-:W2:Y:S01]  /*5cf0*/  @P0 LDS.64 R14, [R14] ;  /* 0x000000000e0e0984 */ /* 0x000ea20000000a00 */
[----:B------:R-:W-:-:S06]  /*5d00*/  @P1 LEA R12, R12, UR41, 0x3 ;  /* 0x000000290c0c1c11 */ /* 0x000fcc000f8e18ff */
[----:B------:R-:W3:Y:S01]  /*5d10*/  @P1 LDS.64 R12, [R12] ;  /* 0x000000000c0c1984 */ /* 0x000ee20000000a00 */
[----:B--2---:R-:W-:Y:S01]  /*5d20*/  @P0 DFMA R48, R20, R14, R48 ;  /* 0x0000000e1430022b */ /* 0x004fe20000000030 */
[----:B------:R-:W-:-:S05]  /*5d30*/  IADD3 R39, P0, PT, R39, 0x2, RZ ;  /* 0x0000000227277810 */ /* 0x000fca0007f1e0ff */
[----:B------:R-:W-:Y:S02]  /*5d40*/  IMAD.X R50, RZ, RZ, R50, P0 ;  /* 0x000000ffff327224 */ /* 0x000fe400000e0632 */
[----:B---3--:R-:W-:-:S11]  /*5d50*/  @P1 DFMA R48, R10, R12, R48 ;  /* 0x0000000c0a30122b */ /* 0x008fd60000000030 */
.L_x_90:
[----:B------:R-:W-:Y:S05]  /*5d60*/  BRA.U UP0, `(.L_x_88) ;  /* 0x0000000100307547 */ /* 0x000fea000b800000 */
[----:B------:R-:W-:-:S05]  /*5d70*/  IADD3 R12, P0, PT, R39, R26, RZ ;  /* 0x0000001a270c7210 */ /* 0x000fca0007f1e0ff */
[----:B------:R-:W-:-:S05]  /*5d80*/  IMAD.X R13, R50, 0x1, R27, P0 ;  /* 0x00000001320d7824 */ /* 0x000fca00000e061b */
[----:B------:R-:W2:Y:S02]  /*5d90*/  LDG.E.U8 R12, desc[UR36][R12.64] ;  /* 0x000000240c0c7981 */ /* 0x000ea4000c1e1100 */
[----:B--2---:R-:W-:-:S13]  /*5da0*/  ISETP.NE.AND P0, PT, R12, RZ, PT ;  /* 0x000000ff0c00720c */ /* 0x004fda0003f05270 */
[C---:B------:R-:W-:Y:S01]  /*5db0*/  @P0 LEA R10, P1, R39.reuse, R4, 0x3 ;  /* 0x00000004270a0211 */ /* 0x040fe200078218ff */
[----:B------:R-:W0:Y:S03]  /*5dc0*/  @P0 LDC R14, c[0x0][0x3b8] ;  /* 0x0000ee00ff0e0b82 */ /* 0x000e260000000800 */
[----:B------:R-:W-:-:S06]  /*5dd0*/  @P0 LEA.HI.X R11, R39, R5, R50, 0x3, P1 ;  /* 0x00000005270b0211 */ /* 0x000fcc00008f1c32 */
[----:B------:R-:W2:Y:S01]  /*5de0*/  @P0 LD.E.64 R10, desc[UR36][R10.64] ;  /* 0x000000240a0a0980 */ /* 0x000ea2000c101b00 */
[----:B0-----:R-:W-:-:S05]  /*5df0*/  @P0 IMAD R39, R39, R14, R3 ;  /* 0x0000000e27270224 */ /* 0x001fca00078e0203 */
[----:B------:R-:W-:-:S06]  /*5e00*/  @P0 LEA R14, R39, UR41, 0x3 ;  /* 0x00000029270e0c11 */ /* 0x000fcc000f8e18ff */
[----:B------:R-:W2:Y:S02]  /*5e10*/  @P0 LDS.64 R14, [R14] ;  /* 0x000000000e0e0984 */ /* 0x000ea40000000a00 */
[----:B--2---:R-:W-:-:S11]  /*5e20*/  @P0 DFMA R48, R10, R14, R48 ;  /* 0x0000000e0a30022b */ /* 0x004fd60000000030 */
.L_x_88:
[----:B------:R-:W0:Y:S01]  /*5e30*/  LDCU.64 UR4, c[0x0][0x390] ;  /* 0x00007200ff0477ac */ /* 0x000e220008000a00 */
[----:B------:R-:W-:-:S05]  /*5e40*/  IADD3 R11, P0, PT, R3, R24, RZ ;  /* 0x00000018030b7210 */ /* 0x000fca0007f1e0ff */
[----:B------:R-:W-:Y:S01]  /*5e50*/  IMAD.X R12, R0, 0x1, R35, P0 ;  /* 0x00000001000c7824 */ /* 0x000fe200000e0623 */
[----:B0-----:R-:W-:-:S04]  /*5e60*/  LEA R10, P0, R11, UR4, 0x3 ;  /* 0x000000040b0a7c11 */ /* 0x001fc8000f8018ff */
[----:B------:R-:W-:Y:S01]  /*5e70*/  LEA.HI.X R11, R11, UR5, R12, 0x3, P0 ;  /* 0x000000050b0b7c11 */ /* 0x000fe200080f1c0c */
[----:B------:R-:W0:Y:S04]  /*5e80*/  LDCU.64 UR4, c[0x0][0x3b8] ;  /* 0x00007700ff0477ac */ /* 0x000e280008000a00 */
[----:B------:R-:W2:Y:S01]  /*5e90*/  LDG.E.64 R12, desc[UR36][R10.64] ;  /* 0x000000240a0c7981 */ /* 0x000ea2000c1e1b00 */
[----:B------:R-:W-:-:S05]  /*5ea0*/  IADD3 R3, P0, PT, R3, 0x1, RZ ;  /* 0x0000000103037810 */ /* 0x000fca0007f1e0ff */
[----:B------:R-:W-:Y:S01]  /*5eb0*/  IMAD.X R0, RZ, RZ, R0, P0 ;  /* 0x000000ffff007224 */ /* 0x000fe200000e0600 */
[----:B0-----:R-:W-:-:S04]  /*5ec0*/  ISETP.NE.U32.AND P0, PT, R3, UR4, PT ;  /* 0x0000000403007c0c */ /* 0x001fc8000bf05070 */
[----:B------:R-:W-:Y:S01]  /*5ed0*/  ISETP.NE.AND.EX P0, PT, R0, UR5, PT, P0 ;  /* 0x0000000500007c0c */ /* 0x000fe2000bf05300 */
[----:B--2---:R-:W-:-:S08]  /*5ee0*/  DMUL R12, R12, R6 ;  /* 0x000000060c0c7228 */ /* 0x004fd00000000000 */
[----:B------:R-:W-:-:S08]  /*5ef0*/  DMUL R12, R12, R30 ;  /* 0x0000001e0c0c7228 */ /* 0x000fd00000000000 */
[----:B------:R-:W-:-:S08]  /*5f00*/  DMUL R12, R8, R12 ;  /* 0x0000000c080c7228 */ /* 0x000fd00000000000 */
[----:B------:R-:W-:-:S07]  /*5f10*/  DFMA R12, R8, R48, R12 ;  /* 0x00000030080c722b */ /* 0x000fce000000000c */
[----:B------:R0:W-:Y:S01]  /*5f20*/  STG.E.64 desc[UR36][R10.64], R12 ;  /* 0x0000000c0a007986 */ /* 0x0001e2000c101b24 */
[----:B------:R-:W-:Y:S05]  /*5f30*/  @P0 BRA `(.L_x_91) ;  /* 0xfffffff000980947 */ /* 0x000fea000383ffff */
[----:B------:R-:W-:Y:S05]  /*5f40*/  BSYNC.RECONVERGENT B0 ;  /* 0x0000000000007941 */ /* 0x000fea0003800200 */
.L_x_84:
[----:B------:R-:W-:Y:S05]  /*5f50*/  BRA `(.L_x_82) ;  /* 0x0000000800407947 */ /* 0x000fea0003800000 */
.L_x_83:
[----:B------:R-:W-:Y:S01]  /*5f60*/  UISETP.GE.U32.AND UP0, UPT, UR48, 0x7, UPT ;  /* 0x000000073000788c */ /* 0x000fe2000bf06070 */
[----:B------:R-:W-:Y:S01]  /*5f70*/  MOV R3, RZ ;  /* 0x000000ff00037202 */ /* 0x000fe20000000f00 */
[----:B------:R-:W-:Y:S02]  /*5f80*/  IMAD.MOV.U32 R0, RZ, RZ, RZ ;  /* 0x000000ffff007224 */ /* 0x000fe400078e00ff */
[----:B------:R-:W-:-:S09]  /*5f90*/  UISETP.GE.U32.AND.EX UP0, UPT, UR39, URZ, UPT, UP0 ;  /* 0x000000ff2700728c */ /* 0x000fd2000bf06100 */
[----:B------:R-:W-:Y:S05]  /*5fa0*/  BRA.U !UP0, `(.L_x_92) ;  /* 0x0000000108ec7547 */ /* 0x000fea000b800000 */
[----:B------:R-:W-:Y:S01]  /*5fb0*/  DMUL R4, RZ, R8 ;  /* 0x00000008ff047228 */ /* 0x000fe20000000000 */
[----:B------:R-:W-:Y:S01]  /*5fc0*/  BSSY.RECONVERGENT B0, `(.L_x_93) ;  /* 0x0000036000007945 */ /* 0x000fe20003800200 */
[----:B------:R-:W-:Y:S02]  /*5fd0*/  IMAD.MOV.U32 R3, RZ, RZ, RZ ;  /* 0x000000ffff037224 */ /* 0x000fe400078e00ff */
[----:B------:R-:W-:-:S07]  /*5fe0*/  IMAD.MOV.U32 R0, RZ, RZ, RZ ;  /* 0x000000ffff007224 */ /* 0x000fce00078e00ff */
.L_x_94:
[----:B0-----:R-:W0:Y:S01]  /*5ff0*/  LDCU.64 UR4, c[0x0][0x390] ;  /* 0x00007200ff0477ac */ /* 0x001e220008000a00 */
[----:B------:R-:W-:-:S05]  /*6000*/  IADD3 R10, P0, PT, R3, R24, RZ ;  /* 0x00000018030a7210 */ /* 0x000fca0007f1e0ff */
[----:B------:R-:W-:Y:S01]  /*6010*/  IMAD.X R11, R0, 0x1, R35, P0 ;  /* 0x00000001000b7824 */ /* 0x000fe200000e0623 */
[C---:B0-----:R-:W-:Y:S01]  /*6020*/  LEA R46, P0, R10.reuse, UR4, 0x3 ;  /* 0x000000040a2e7c11 */ /* 0x041fe2000f8018ff */
[----:B------:R-:W0:Y:S03]  /*6030*/  LDCU UR4, c[0x0][0x3bc] ;  /* 0x00007780ff0477ac */ /* 0x000e260008000800 */
[----:B------:R-:W-:-:S05]  /*6040*/  LEA.HI.X R47, R10, UR5, R11, 0x3, P0 ;  /* 0x000000050a2f7c11 */ /* 0x000fca00080f1c0b */
[----:B------:R-:W2:Y:S04]  /*6050*/  LDG.E.64 R10, desc[UR36][R46.64] ;  /* 0x000000242e0a7981 */ /* 0x000ea8000c1e1b00 */
[----:B------:R-:W3:Y:S04]  /*6060*/  LDG.E.64 R12, desc[UR36][R46.64+0x8] ;  /* 0x000008242e0c7981 */ /* 0x000ee8000c1e1b00 */
[----:B------:R-:W4:Y:S04]  /*6070*/  LDG.E.64 R14, desc[UR36][R46.64+0x10] ;  /* 0x000010242e0e7981 */ /* 0x000f28000c1e1b00 */
[----:B------:R-:W5:Y:S04]  /*6080*/  LDG.E.64 R20, desc[UR36][R46.64+0x18] ;  /* 0x000018242e147981 */ /* 0x000f68000c1e1b00 */
[----:B------:R-:W5:Y:S04]  /*6090*/  LDG.E.64 R26, desc[UR36][R46.64+0x20] ;  /* 0x000020242e1a7981 */ /* 0x000f68000c1e1b00 */
[----:B------:R-:W5:Y:S04]  /*60a0*/  LDG.E.64 R28, desc[UR36][R46.64+0x28] ;  /* 0x000028242e1c7981 */ /* 0x000f68000c1e1b00 */
[----:B------:R-:W5:Y:S04]  /*60b0*/  LDG.E.64 R42, desc[UR36][R46.64+0x30] ;  /* 0x000030242e2a7981 */ /* 0x000f68000c1e1b00 */
[----:B------:R-:W5:Y:S01]  /*60c0*/  LDG.E.64 R44, desc[UR36][R46.64+0x38] ;  /* 0x000038242e2c7981 */ /* 0x000f62000c1e1b00 */
[----:B------:R-:W-:-:S04]  /*60d0*/  IADD3 R3, P1, PT, R3, 0x8, RZ ;  /* 0x0000000803037810 */ /* 0x000fc80007f3e0ff */
[----:B------:R-:W-:Y:S01]  /*60e0*/  ISETP.NE.U32.AND P0, PT, R3, UR45, PT ;  /* 0x0000002d03007c0c */ /* 0x000fe2000bf05070 */
[----:B------:R-:W-:-:S05]  /*60f0*/  IMAD.X R0, RZ, RZ, R0, P1 ;  /* 0x000000ffff007224 */ /* 0x000fca00008e0600 */
[----:B0-----:R-:W-:Y:S01]  /*6100*/  ISETP.NE.AND.EX P0, PT, R0, UR4, PT, P0 ;  /* 0x0000000400007c0c */ /* 0x001fe2000bf05300 */
[-C--:B--2---:R-:W-:Y:S02]  /*6110*/  DMUL R10, R10, R6.reuse ;  /* 0x000000060a0a7228 */ /* 0x084fe40000000000 */
[-C--:B---3--:R-:W-:Y:S02]  /*6120*/  DMUL R12, R12, R6.reuse ;  /* 0x000000060c0c7228 */ /* 0x088fe40000000000 */
[----:B----4-:R-:W-:-:S04]  /*6130*/  DMUL R14, R14, R6 ;  /* 0x000000060e0e7228 */ /* 0x010fc80000000000 */
[----:B------:R-:W-:Y:S02]  /*6140*/  DMUL R10, R10, R30 ;  /* 0x0000001e0a0a7228 */ /* 0x000fe40000000000 */
[----:B-----5:R-:W-:Y:S02]  /*6150*/  DMUL R20, R20, R6 ;  /* 0x0000000614147228 */ /* 0x020fe40000000000 */
[----:B------:R-:W-:Y:S02]  /*6160*/  DMUL R12, R12, R30 ;  /* 0x0000001e0c0c7228 */ /* 0x000fe40000000000 */
[----:B------:R-:W-:Y:S02]  /*6170*/  DMUL R26, R26, R6 ;  /* 0x000000061a1a7228 */ /* 0x000fe40000000000 */
[----:B------:R-:W-:Y:S02]  /*6180*/  DMUL R14, R14, R30 ;  /* 0x0000001e0e0e7228 */ /* 0x000fe40000000000 */
[----:B------:R-:W-:-:S02]  /*6190*/  DMUL R28, R28, R6 ;  /* 0x000000061c1c7228 */ /* 0x000fc40000000000 */
[----:B------:R-:W-:Y:S02]  /*61a0*/  DMUL R20, R20, R30 ;  /* 0x0000001e14147228 */ /* 0x000fe40000000000 */
[----:B------:R-:W-:Y:S02]  /*61b0*/  DMUL R42, R42, R6 ;  /* 0x000000062a2a7228 */ /* 0x000fe40000000000 */
[----:B------:R-:W-:Y:S02]  /*61c0*/  DMUL R26, R26, R30 ;  /* 0x0000001e1a1a7228 */ /* 0x000fe40000000000 */
[----:B------:R-:W-:Y:S02]  /*61d0*/  DMUL R44, R44, R6 ;  /* 0x000000062c2c7228 */ /* 0x000fe40000000000 */
[-C--:B------:R-:W-:Y:S02]  /*61e0*/  DMUL R28, R28, R30.reuse ;  /* 0x0000001e1c1c7228 */ /* 0x080fe40000000000 */
[----:B------:R-:W-:-:S02]  /*61f0*/  DMUL R42, R42, R30 ;  /* 0x0000001e2a2a7228 */ /* 0x000fc40000000000 */
[--C-:B------:R-:W-:Y:S02]  /*6200*/  DFMA R10, R8, R10, R4.reuse ;  /* 0x0000000a080a722b */ /* 0x100fe40000000004 */
[----:B------:R-:W-:Y:S02]  /*6210*/  DMUL R44, R44, R30 ;  /* 0x0000001e2c2c7228 */ /* 0x000fe40000000000 */
[C-C-:B------:R-:W-:Y:S02]  /*6220*/  DFMA R12, R8.reuse, R12, R4.reuse ;  /* 0x0000000c080c722b */ /* 0x140fe40000000004 */
[C-C-:B------:R-:W-:Y:S01]  /*6230*/  DFMA R14, R8.reuse, R14, R4.reuse ;  /* 0x0000000e080e722b */ /* 0x140fe20000000004 */
[----:B------:R0:W-:Y:S01]  /*6240*/  STG.E.64 desc[UR36][R46.64], R10 ;  /* 0x0000000a2e007986 */ /* 0x0001e2000c101b24 */
[C-C-:B------:R-:W-:Y:S02]  /*6250*/  DFMA R20, R8.reuse, R20, R4.reuse ;  /* 0x000000140814722b */ /* 0x140fe40000000004 */
[C-C-:B------:R-:W-:Y:S01]  /*6260*/  DFMA R26, R8.reuse, R26, R4.reuse ;  /* 0x0000001a081a722b */ /* 0x140fe20000000004 */
[----:B------:R0:W-:Y:S01]  /*6270*/  STG.E.64 desc[UR36][R46.64+0x8], R12 ;  /* 0x0000080c2e007986 */ /* 0x0001e2000c101b24 */
[----:B------:R-:W-:-:S02]  /*6280*/  DFMA R28, R8, R28, R4 ;  /* 0x0000001c081c722b */ /* 0x000fc40000000004 */
[C-C-:B------:R-:W-:Y:S01]  /*6290*/  DFMA R42, R8.reuse, R42, R4.reuse ;  /* 0x0000002a082a722b */ /* 0x140fe20000000004 */
[----:B------:R0:W-:Y:S01]  /*62a0*/  STG.E.64 desc[UR36][R46.64+0x10], R14 ;  /* 0x0000100e2e007986 */ /* 0x0001e2000c101b24 */
[----:B------:R-:W-:-:S03]  /*62b0*/  DFMA R44, R8, R44, R4 ;  /* 0x0000002c082c722b */ /* 0x000fc60000000004 */
[----:B------:R0:W-:Y:S04]  /*62c0*/  STG.E.64 desc[UR36][R46.64+0x18], R20 ;  /* 0x000018142e007986 */ /* 0x0001e8000c101b24 */
[----:B------:R0:W-:Y:S04]  /*62d0*/  STG.E.64 desc[UR36][R46.64+0x20], R26 ;  /* 0x0000201a2e007986 */ /* 0x0001e8000c101b24 */
[----:B------:R0:W-:Y:S04]  /*62e0*/  STG.E.64 desc[UR36][R46.64+0x28], R28 ;  /* 0x0000281c2e007986 */ /* 0x0001e8000c101b24 */
[----:B------:R0:W-:Y:S04]  /*62f0*/  STG.E.64 desc[UR36][R46.64+0x30], R42 ;  /* 0x0000302a2e007986 */ /* 0x0001e8000c101b24 */
[----:B------:R0:W-:Y:S01]  /*6300*/  STG.E.64 desc[UR36][R46.64+0x38], R44 ;  /* 0x0000382c2e007986 */ /* 0x0001e2000c101b24 */
[----:B------:R-:W-:Y:S05]  /*6310*/  @P0 BRA `(.L_x_94) ;  /* 0xfffffffc00340947 */ /* 0x000fea000383ffff */
[----:B------:R-:W-:Y:S05]  /*6320*/  BSYNC.RECONVERGENT B0 ;  /* 0x0000000000007941 */ /* 0x000fea0003800200 */
.L_x_93:
[----:B------:R-:W1:Y:S01]  /*6330*/  LDCU UR4, c[0x0][0x3bc] ;  /* 0x00007780ff0477ac */ /* 0x000e620008000800 */
[----:B------:R-:W-:Y:S02]  /*6340*/  IMAD.U32 R3, RZ, RZ, UR45 ;  /* 0x0000002dff037e24 */ /* 0x000fe4000f8e00ff */
[----:B-1----:R-:W-:-:S07]  /*6350*/  IMAD.U32 R0, RZ, RZ, UR4 ;  /* 0x00000004ff007e24 */ /* 0x002fce000f8e00ff */
.L_x_92:
        /* <DEDUP_REMOVED lines=10> */
[----:B------:R-:W1:Y:S01]  /*6400*/  LDCU.64 UR4, c[0x0][0x390] ;  /* 0x00007200ff0477ac */ /* 0x000e620008000a00 */
[----:B------:R-:W-:-:S05]  /*6410*/  IADD3 R5, P0, PT, R3, R24, RZ ;  /* 0x0000001803057210 */ /* 0x000fca0007f1e0ff */
[----:B0-----:R-:W-:Y:S01]  /*6420*/  IMAD.X R10, R0, 0x1, R35, P0 ;  /* 0x00000001000a7824 */ /* 0x001fe200000e0623 */
[----:B-1----:R-:W-:-:S04]  /*6430*/  LEA R4, P0, R5, UR4, 0x3 ;  /* 0x0000000405047c11 */ /* 0x002fc8000f8018ff */
[----:B------:R-:W-:-:S05]  /*6440*/  LEA.HI.X R5, R5, UR5, R10, 0x3, P0 ;  /* 0x0000000505057c11 */ /* 0x000fca00080f1c0a */
[----:B------:R-:W2:Y:S04]  /*6450*/  LDG.E.64 R20, desc[UR36][R4.64] ;  /* 0x0000002404147981 */ /* 0x000ea8000c1e1b00 */
[----:B------:R-:W3:Y:S04]  /*6460*/  LDG.E.64 R10, desc[UR36][R4.64+0x8] ;  /* 0x00000824040a7981 */ /* 0x000ee8000c1e1b00 */
[----:B------:R-:W4:Y:S04]  /*6470*/  LDG.E.64 R12, desc[UR36][R4.64+0x10] ;  /* 0x00001024040c7981 */ /* 0x000f28000c1e1b00 */
[----:B------:R-:W5:Y:S01]  /*6480*/  LDG.E.64 R14, desc[UR36][R4.64+0x18] ;  /* 0x00001824040e7981 */ /* 0x000f62000c1e1b00 */
[----:B------:R-:W-:-:S05]  /*6490*/  IADD3 R3, P0, PT, R3, 0x4, RZ ;  /* 0x0000000403037810 */ /* 0x000fca0007f1e0ff */
[----:B------:R-:W-:Y:S01]  /*64a0*/  IMAD.X R0, RZ, RZ, R0, P0 ;  /* 0x000000ffff007224 */ /* 0x000fe200000e0600 */
[-C--:B--2---:R-:W-:Y:S02]  /*64b0*/  DMUL R20, R20, R6.reuse ;  /* 0x0000000614147228 */ /* 0x084fe40000000000 */
[-C--:B---3--:R-:W-:Y:S02]  /*64c0*/  DMUL R10, R10, R6.reuse ;  /* 0x000000060a0a7228 */ /* 0x088fe40000000000 */
[----:B----4-:R-:W-:-:S04]  /*64d0*/  DMUL R12, R12, R6 ;  /* 0x000000060c0c7228 */ /* 0x010fc80000000000 */
[----:B------:R-:W-:Y:S02]  /*64e0*/  DMUL R20, R20, R30 ;  /* 0x0000001e14147228 */ /* 0x000fe40000000000 */
[----:B-----5:R-:W-:Y:S02]  /*64f0*/  DMUL R14, R14, R6 ;  /* 0x000000060e0e7228 */ /* 0x020fe40000000000 */
[-C--:B------:R-:W-:Y:S02]  /*6500*/  DMUL R10, R10, R30.reuse ;  /* 0x0000001e0a0a7228 */ /* 0x080fe40000000000 */
[----:B------:R-:W-:Y:S02]  /*6510*/  DMUL R12, R12, R30 ;  /* 0x0000001e0c0c7228 */ /* 0x000fe40000000000 */
[----:B------:R-:W-:Y:S02]  /*6520*/  DMUL R20, R8, R20 ;  /* 0x0000001408147228 */ /* 0x000fe40000000000 */
[----:B------:R-:W-:-:S02]  /*6530*/  DMUL R14, R14, R30 ;  /* 0x0000001e0e0e7228 */ /* 0x000fc40000000000 */
[C---:B------:R-:W-:Y:S02]  /*6540*/  DMUL R10, R8.reuse, R10 ;  /* 0x0000000a080a7228 */ /* 0x040fe40000000000 */
[C---:B------:R-:W-:Y:S02]  /*6550*/  DMUL R12, R8.reuse, R12 ;  /* 0x0000000c080c7228 */ /* 0x040fe40000000000 */
[----:B------:R-:W-:Y:S02]  /*6560*/  DFMA R20, RZ, R8, R20 ;  /* 0x00000008ff14722b */ /* 0x000fe40000000014 */
[----:B------:R-:W-:Y:S02]  /*6570*/  DMUL R14, R8, R14 ;  /* 0x0000000e080e7228 */ /* 0x000fe40000000000 */
[-C--:B------:R-:W-:Y:S02]  /*6580*/  DFMA R10, RZ, R8.reuse, R10 ;  /* 0x00000008ff0a722b */ /* 0x080fe4000000000a */
[-C--:B------:R-:W-:Y:S01]  /*6590*/  DFMA R12, RZ, R8.reuse, R12 ;  /* 0x00000008ff0c722b */ /* 0x080fe2000000000c */
[----:B------:R1:W-:Y:S03]  /*65a0*/  STG.E.64 desc[UR36][R4.64], R20 ;  /* 0x0000001404007986 */ /* 0x0003e6000c101b24 */
[----:B------:R-:W-:Y:S01]  /*65b0*/  DFMA R14, RZ, R8, R14 ;  /* 0x00000008ff0e722b */ /* 0x000fe2000000000e */
[----:B------:R1:W-:Y:S04]  /*65c0*/  STG.E.64 desc[UR36][R4.64+0x8], R10 ;  /* 0x0000080a04007986 */ /* 0x0003e8000c101b24 */
[----:B------:R1:W-:Y:S04]  /*65d0*/  STG.E.64 desc[UR36][R4.64+0x10], R12 ;  /* 0x0000100c04007986 */ /* 0x0003e8000c101b24 */
[----:B------:R1:W-:Y:S02]  /*65e0*/  STG.E.64 desc[UR36][R4.64+0x18], R14 ;  /* 0x0000180e04007986 */ /* 0x0003e4000c101b24 */
.L_x_95:
[----:B------:R-:W-:Y:S05]  /*65f0*/  BRA.U !UP1, `(.L_x_82) ;  /* 0x0000000109987547 */ /* 0x000fea000b800000 */
[----:B------:R-:W-:-:S04]  /*6600*/  UISETP.NE.U32.AND UP0, UPT, UR46, 0x1, UPT ;  /* 0x000000012e00788c */ /* 0x000fc8000bf05070 */
[----:B------:R-:W-:-:S06]  /*6610*/  UISETP.NE.AND.EX UP0, UPT, URZ, URZ, UPT, UP0 ;  /* 0x000000ffff00728c */ /* 0x000fcc000bf05300 */
[----:B------:R-:W-:-:S05]  /*6620*/  PLOP3.LUT P1, PT, PT, PT, UP0, 0x80, 0x8 ;  /* 0x000000000008781c */ /* 0x000fca0003f2f008 */
[----:B------:R-:W2:Y:S08]  /*6630*/  @UP0 LDCU.64 UR4, c[0x0][0x390] ;  /* 0x00007200ff0407ac */ /* 0x000eb00008000a00 */
[----:B-1----:R-:W-:-:S05]  /*6640*/  @P1 IADD3 R5, P0, PT, R3, R24, RZ ;  /* 0x0000001803051210 */ /* 0x002fca0007f1e0ff */
[----:B0-----:R-:W-:Y:S01]  /*6650*/  @P1 IMAD.X R10, R0, 0x1, R35, P0 ;  /* 0x00000001000a1824 */ /* 0x001fe200000e0623 */
[C---:B--2---:R-:W-:Y:S01]  /*6660*/  @P1 LEA R4, P0, R5.reuse, UR4, 0x3 ;  /* 0x0000000405041c11 */ /* 0x044fe2000f8018ff */
[----:B------:R-:W0:Y:S03]  /*6670*/  LDCU UR4, c[0x0][0x3b8] ;  /* 0x00007700ff0477ac */ /* 0x000e260008000800 */
[----:B------:R-:W-:-:S05]  /*6680*/  @P1 LEA.HI.X R5, R5, UR5, R10, 0x3, P0 ;  /* 0x0000000505051c11 */ /* 0x000fca00080f1c0a */
[----:B------:R-:W2:Y:S04]  /*6690*/  @P1 LDG.E.64 R10, desc[UR36][R4.64] ;  /* 0x00000024040a1981 */ /* 0x000ea8000c1e1b00 */
[----:B------:R-:W3:Y:S01]  /*66a0*/  @P1 LDG.E.64 R12, desc[UR36][R4.64+0x8] ;  /* 0x00000824040c1981 */ /* 0x000ee2000c1e1b00 */
[----:B------:R-:W-:-:S04]  /*66b0*/  @P1 IADD3 R3, P0, PT, R3, 0x2, RZ ;  /* 0x0000000203031810 */ /* 0x000fc80007f1e0ff */
[----:B------:R-:W-:Y:S01]  /*66c0*/  @P1 IADD3.X R0, PT, PT, RZ, R0, RZ, P0, !PT ;  /* 0x00000000ff001210 */ /* 0x000fe200007fe4ff */
[----:B0-----:R-:W-:-:S04]  /*66d0*/  ULOP3.LUT UR4, UR4, 0x1, URZ, 0xc0, !UPT ;  /* 0x0000000104047892 */ /* 0x001fc8000f8ec0ff */
[----:B------:R-:W-:-:S04]  /*66e0*/  UISETP.NE.U32.AND UP0, UPT, UR4, 0x1, UPT ;  /* 0x000000010400788c */ /* 0x000fc8000bf05070 */
[----:B------:R-:W-:Y:S01]  /*66f0*/  UISETP.NE.U32.AND.EX UP0, UPT, URZ, URZ, UPT, UP0 ;  /* 0x000000ffff00728c */ /* 0x000fe2000bf05100 */
[-C--:B--2---:R-:W-:Y:S02]  /*6700*/  @P1 DMUL R10, R10, R6.reuse ;  /* 0x000000060a0a1228 */ /* 0x084fe40000000000 */
[----:B---3--:R-:W-:-:S06]  /*6710*/  @P1 DMUL R12, R12, R6 ;  /* 0x000000060c0c1228 */ /* 0x008fcc0000000000 */
[-C--:B------:R-:W-:Y:S02]  /*6720*/  @P1 DMUL R10, R10, R30.reuse ;  /* 0x0000001e0a0a1228 */ /* 0x080fe40000000000 */
[----:B------:R-:W-:-:S06]  /*6730*/  @P1 DMUL R12, R12, R30 ;  /* 0x0000001e0c0c1228 */ /* 0x000fcc0000000000 */
[C---:B------:R-:W-:Y:S02]  /*6740*/  @P1 DMUL R10, R8.reuse, R10 ;  /* 0x0000000a080a1228 */ /* 0x040fe40000000000 */
[----:B------:R-:W-:-:S06]  /*6750*/  @P1 DMUL R12, R8, R12 ;  /* 0x0000000c080c1228 */ /* 0x000fcc0000000000 */
[-C--:B------:R-:W-:Y:S02]  /*6760*/  @P1 DFMA R10, RZ, R8.reuse, R10 ;  /* 0x00000008ff0a122b */ /* 0x080fe4000000000a */
[----:B------:R-:W-:-:S05]  /*6770*/  @P1 DFMA R12, RZ, R8, R12 ;  /* 0x00000008ff0c122b */ /* 0x000fca000000000c */
[----:B------:R2:W-:Y:S04]  /*6780*/  @P1 STG.E.64 desc[UR36][R4.64], R10 ;  /* 0x0000000a04001986 */ /* 0x0005e8000c101b24 */
[----:B------:R2:W-:Y:S01]  /*6790*/  @P1 STG.E.64 desc[UR36][R4.64+0x8], R12 ;  /* 0x0000080c04001986 */ /* 0x0005e2000c101b24 */
[----:B------:R-:W-:Y:S05]  /*67a0*/  BRA.U UP0, `(.L_x_82) ;  /* 0x00000001002c7547 */ /* 0x000fea000b800000 */
[----:B------:R-:W2:Y:S01]  /*67b0*/  LDCU.64 UR4, c[0x0][0x390] ;  /* 0x00007200ff0477ac */ /* 0x000ea20008000a00 */
[----:B------:R-:W-:-:S05]  /*67c0*/  IADD3 R3, P0, PT, R3, R24, RZ ;  /* 0x0000001803037210 */ /* 0x000fca0007f1e0ff */
[----:B------:R-:W-:Y:S01]  /*67d0*/  IMAD.X R0, R0, 0x1, R35, P0 ;  /* 0x0000000100007824 */ /* 0x000fe200000e0623 */
[----:B--2---:R-:W-:-:S04]  /*67e0*/  LEA R4, P0, R3, UR4, 0x3 ;  /* 0x0000000403047c11 */ /* 0x004fc8000f8018ff */
[----:B------:R-:W-:-:S05]  /*67f0*/  LEA.HI.X R5, R3, UR5, R0, 0x3, P0 ;  /* 0x0000000503057c11 */ /* 0x000fca00080f1c00 */
[----:B------:R-:W2:Y:S02]  /*6800*/  LDG.E.64 R10, desc[UR36][R4.64] ;  /* 0x00000024040a7981 */ /* 0x000ea4000c1e1b00 */
[----:B--2---:R-:W-:-:S08]  /*6810*/  DMUL R10, R10, R6 ;  /* 0x000000060a0a7228 */ /* 0x004fd00000000000 */
[----:B------:R-:W-:-:S08]  /*6820*/  DMUL R10, R10, R30 ;  /* 0x0000001e0a0a7228 */ /* 0x000fd00000000000 */
[----:B------:R-:W-:-:S08]  /*6830*/  DMUL R10, R8, R10 ;  /* 0x0000000a080a7228 */ /* 0x000fd00000000000 */
[----:B------:R-:W-:-:S07]  /*6840*/  DFMA R10, RZ, R8, R10 ;  /* 0x00000008ff0a722b */ /* 0x000fce000000000a */
[----:B------:R3:W-:Y:S04]  /*6850*/  STG.E.64 desc[UR36][R4.64], R10 ;  /* 0x0000000a04007986 */ /* 0x0007e8000c101b24 */
.L_x_82:
[----:B------:R-:W-:-:S13]  /*6860*/  ISETP.NE.AND P0, PT, R38, RZ, PT ;  /* 0x000000ff2600720c */ /* 0x000fda0003f05270 */
[----:B------:R-:W-:Y:S05]  /*6870*/  @P0 BRA `(.L_x_96) ;  /* 0xffffff9c00740947 */ /* 0x000fea000383ffff */
.L_x_5:
[----:B------:R-:W4:Y:S01]  /*6880*/  LDCU.64 UR4, c[0x0][0x3b0] ;  /* 0x00007600ff0477ac */ /* 0x000f220008000a00 */
[----:B------:R-:W-:Y:S02]  /*6890*/  IMAD.MOV.U32 R41, RZ, RZ, RZ ;  /* 0x000000ffff297224 */ /* 0x000fe400078e00ff */
[----:B------:R-:W-:Y:S01]  /*68a0*/  IMAD R3, R32, UR44, RZ ;  /* 0x0000002c20037c24 */ /* 0x000fe2000f8e02ff */
[----:B------:R-:W0:Y:S01]  /*68b0*/  LDCU.128 UR8, c[0x0][0x3a0] ;  /* 0x00007400ff0877ac */ /* 0x000e220008000c00 */
[----:B-123--:R-:W-:-:S04]  /*68c0*/  IMAD.WIDE.U32 R4, R33, UR44, R40 ;  /* 0x0000002c21047c25 */ /* 0x00efc8000f8e0028 */
[----:B------:R-:W-:Y:S02]  /*68d0*/  IMAD.IADD R5, R3, 0x1, R5 ;  /* 0x0000000103057824 */ /* 0x000fe400078e0205 */
[----:B----4-:R-:W-:-:S04]  /*68e0*/  IMAD.WIDE.U32 R4, R34, UR4, R4 ;  /* 0x0000000422047c25 */ /* 0x010fc8000f8e0004 */
[----:B------:R-:W-:Y:S02]  /*68f0*/  IMAD R3, R34, UR5, R5 ;  /* 0x0000000522037c24 */ /* 0x000fe4000f8e0205 */
[----:B------:R-:W-:-:S03]  /*6900*/  IMAD.SHL.U32 R6, R4, 0x8, RZ ;  /* 0x0000000804067824 */ /* 0x000fc600078e00ff */
[----:B------:R-:W-:Y:S02]  /*6910*/  SHF.L.U64.HI R0, R4, 0x3, R3 ;  /* 0x0000000304007819 */ /* 0x000fe40000010203 */
[C---:B0-----:R-:W-:Y:S02]  /*6920*/  IADD3 R4, P0, PT, R6.reuse, UR8, RZ ;  /* 0x0000000806047c10 */ /* 0x041fe4000ff1e0ff */
[----:B------:R-:W-:Y:S02]  /*6930*/  IADD3 R6, P1, PT, R6, UR10, RZ ;  /* 0x0000000a06067c10 */ /* 0x000fe4000ff3e0ff */
[C---:B------:R-:W-:Y:S02]  /*6940*/  IADD3.X R5, PT, PT, R0.reuse, UR9, RZ, P0, !PT ;  /* 0x0000000900057c10 */ /* 0x040fe400087fe4ff */
[----:B------:R-:W-:-:S03]  /*6950*/  IADD3.X R7, PT, PT, R0, UR11, RZ, P1, !PT ;  /* 0x0000000b00077c10 */ /* 0x000fc60008ffe4ff */
[----:B-----5:R0:W-:Y:S04]  /*6960*/  STG.E.64 desc[UR36][R4.64], R18 ;  /* 0x0000001204007986 */ /* 0x0201e8000c101b24 */
[----:B------:R0:W-:Y:S02]  /*6970*/  STG.E.64 desc[UR36][R6.64], R22 ;  /* 0x0000001606007986 */ /* 0x0001e4000c101b24 */
.L_x_4:
[----:B------:R-:W-:Y:S05]  /*6980*/  BSYNC.RECONVERGENT B6 ;  /* 0x0000000000067941 */ /* 0x000fea0003800200 */
.L_x_3:
[----:B------:R-:W-:-:S05]  /*6990*/  IADD3 R33, P0, PT, R33, 0x1, RZ ;  /* 0x0000000121217810 */ /* 0x000fca0007f1e0ff */
[----:B------:R-:W-:Y:S01]  /*69a0*/  IMAD.X R32, RZ, RZ, R32, P0 ;  /* 0x000000ffff207224 */ /* 0x000fe200000e0620 */
[----:B------:R-:W-:-:S04]  /*69b0*/  ISETP.NE.U32.AND P0, PT, R33, R16, PT ;  /* 0x000000102100720c */ /* 0x000fc80003f05070 */
[----:B------:R-:W-:-:S13]  /*69c0*/  ISETP.NE.AND.EX P0, PT, R32, R17, PT, P0 ;  /* 0x000000112000720c */ /* 0x000fda0003f05300 */
[----:B------:R-:W-:Y:S05]  /*69d0*/  @P0 BRA `(.L_x_97) ;  /* 0xffffff98008c0947 */ /* 0x000fea000383ffff */
[----:B------:R-:W-:Y:S05]  /*69e0*/  BSYNC.RECONVERGENT B7 ;  /* 0x0000000000077941 */ /* 0x000fea0003800200 */
.L_x_2:
[----:B------:R-:W-:Y:S05]  /*69f0*/  EXIT ;  /* 0x000000000000794d */ /* 0x000fea0003800000 */
        .weak           $__internal_0_$__cuda_sm20_dblrcp_rn_slowpath_v3
        .type           $__internal_0_$__cuda_sm20_dblrcp_rn_slowpath_v3,@function
        .size           $__internal_0_$__cuda_sm20_dblrcp_rn_slowpath_v3,($__internal_1_$__cuda_sm20_div_u64 - $__internal_0_$__cuda_sm20_dblrcp_rn_slowpath_v3)
$__internal_0_$__cuda_sm20_dblrcp_rn_slowpath_v3:
[----:B------:R-:W-:Y:S01]  /*6a00*/  IMAD.MOV.U32 R8, RZ, RZ, R22 ;  /* 0x000000ffff087224 */ /* 0x000fe200078e0016 */
[----:B------:R-:W-:Y:S01]  /*6a10*/  BSSY.RECONVERGENT B1, `(.L_x_98) ;  /* 0x0000025000017945 */ /* 0x000fe20003800200 */
[----:B------:R-:W-:-:S06]  /*6a20*/  IMAD.MOV.U32 R9, RZ, RZ, R23 ;  /* 0x000000ffff097224 */ /* 0x000fcc00078e0017 */
[----:B------:R-:W-:-:S14]  /*6a30*/  DSETP.GTU.AND P3, PT, |R8|, +INF , PT ;  /* 0x7ff000000800742a */ /* 0x000fdc0003f6c200 */
[----:B------:R-:W-:Y:S05]  /*6a40*/  @P3 BRA `(.L_x_99) ;  /* 0x00000000007c3947 */ /* 0x000fea0003800000 */
[----:B------:R-:W-:-:S05]  /*6a50*/  LOP3.LUT R13, R23, 0x7fffffff, RZ, 0xc0, !PT ;  /* 0x7fffffff170d7812 */ /* 0x000fca00078ec0ff */
[----:B------:R-:W-:-:S05]  /*6a60*/  VIADD R3, R13, 0xffffffff ;  /* 0xffffffff0d037836 */ /* 0x000fca0000000000 */
[----:B------:R-:W-:-:S13]  /*6a70*/  ISETP.GE.U32.AND P3, PT, R3, 0x7fefffff, PT ;  /* 0x7fefffff0300780c */ /* 0x000fda0003f66070 */
[----:B------:R-:W-:Y:S01]  /*6a80*/  @P3 LOP3.LUT R11, R9, 0x7ff00000, RZ, 0x3c, !PT ;  /* 0x7ff00000090b3812 */ /* 0x000fe200078e3cff */
[----:B------:R-:W-:Y:S01]  /*6a90*/  @P3 IMAD.MOV.U32 R10, RZ, RZ, RZ ;  /* 0x000000ffff0a3224 */ /* 0x000fe200078e00ff */
[----:B------:R-:W-:Y:S06]  /*6aa0*/  @P3 BRA `(.L_x_100) ;  /* 0x00000000006c3947 */ /* 0x000fec0003800000 */
[----:B------:R-:W-:-:S13]  /*6ab0*/  ISETP.GE.U32.AND P3, PT, R13, 0x1000001, PT ;  /* 0x010000010d00780c */ /* 0x000fda0003f66070 */
[----:B------:R-:W-:Y:S05]  /*6ac0*/  @!P3 BRA `(.L_x_101) ;  /* 0x000000000034b947 */ /* 0x000fea0003800000 */
[----:B------:R-:W-:Y:S01]  /*6ad0*/  VIADD R11, R9, 0xc0200000 ;  /* 0xc0200000090b7836 */ /* 0x000fe20000000000 */
[----:B------:R-:W-:-:S03]  /*6ae0*/  MOV R10, R8 ;  /* 0x00000008000a7202 */ /* 0x000fc60000000f00 */
[----:B------:R-:W0:Y:S03]  /*6af0*/  MUFU.RCP64H R13, R11 ;  /* 0x0000000b000d7308 */ /* 0x000e260000001800 */
[----:B0-----:R-:W-:-:S08]  /*6b00*/  DFMA R14, -R10, R12, 1 ;  /* 0x3ff000000a0e742b */ /* 0x001fd0000000010c */
[----:B------:R-:W-:-:S08]  /*6b10*/  DFMA R14, R14, R14, R14 ;  /* 0x0000000e0e0e722b */ /* 0x000fd0000000000e */
[----:B------:R-:W-:-:S08]  /*6b20*/  DFMA R14, R12, R14, R12 ;  /* 0x0000000e0c0e722b */ /* 0x000fd0000000000c */
[----:B------:R-:W-:-:S08]  /*6b30*/  DFMA R12, -R10, R14, 1 ;  /* 0x3ff000000a0c742b */ /* 0x000fd0000000010e */
[----:B------:R-:W-:-:S08]  /*6b40*/  DFMA R12, R14, R12, R14 ;  /* 0x0000000c0e0c722b */ /* 0x000fd0000000000e */
[----:B------:R-:W-:-:S08]  /*6b50*/  DMUL R12, R12, 2.2250738585072013831e-308 ;  /* 0x001000000c0c7828 */ /* 0x000fd00000000000 */
[----:B------:R-:W-:-:S08]  /*6b60*/  DFMA R8, -R8, R12, 1 ;  /* 0x3ff000000808742b */ /* 0x000fd0000000010c */
[----:B------:R-:W-:-:S08]  /*6b70*/  DFMA R8, R8, R8, R8 ;  /* 0x000000080808722b */ /* 0x000fd00000000008 */
[----:B------:R-:W-:Y:S01]  /*6b80*/  DFMA R10, R12, R8, R12 ;  /* 0x000000080c0a722b */ /* 0x000fe2000000000c */
[----:B------:R-:W-:Y:S10]  /*6b90*/  BRA `(.L_x_100) ;  /* 0x0000000000307947 */ /* 0x000ff40003800000 */
.L_x_101:
[----:B------:R-:W-:Y:S01]  /*6ba0*/  DMUL R8, R8, 8.11296384146066816958e+31 ;  /* 0x4690000008087828 */ /* 0x000fe20000000000 */
[----:B------:R-:W-:-:S05]  /*6bb0*/  IMAD.MOV.U32 R10, RZ, RZ, R12 ;  /* 0x000000ffff0a7224 */ /* 0x000fca00078e000c */
[----:B------:R-:W0:Y:S02]  /*6bc0*/  MUFU.RCP64H R11, R9 ;  /* 0x00000009000b7308 */ /* 0x000e240000001800 */
[----:B0-----:R-:W-:-:S08]  /*6bd0*/  DFMA R12, -R8, R10, 1 ;  /* 0x3ff00000080c742b */ /* 0x001fd0000000010a */
[----:B------:R-:W-:-:S08]  /*6be0*/  DFMA R12, R12, R12, R12 ;  /* 0x0000000c0c0c722b */ /* 0x000fd0000000000c */
[----:B------:R-:W-:-:S08]  /*6bf0*/  DFMA R12, R10, R12, R10 ;  /* 0x0000000c0a0c722b */ /* 0x000fd0000000000a */
[----:B------:R-:W-:-:S08]  /*6c00*/  DFMA R10, -R8, R12, 1 ;  /* 0x3ff00000080a742b */ /* 0x000fd0000000010c */
[----:B------:R-:W-:-:S08]  /*6c10*/  DFMA R10, R12, R10, R12 ;  /* 0x0000000a0c0a722b */ /* 0x000fd0000000000c */
[----:B------:R-:W-:Y:S01]  /*6c20*/  DMUL R10, R10, 8.11296384146066816958e+31 ;  /* 0x469000000a0a7828 */ /* 0x000fe20000000000 */
[----:B------:R-:W-:Y:S10]  /*6c30*/  BRA `(.L_x_100) ;  /* 0x0000000000087947 */ /* 0x000ff40003800000 */
.L_x_99:
[----:B------:R-:W-:Y:S01]  /*6c40*/  LOP3.LUT R11, R9, 0x80000, RZ, 0xfc, !PT ;  /* 0x00080000090b7812 */ /* 0x000fe200078efcff */
[----:B------:R-:W-:-:S07]  /*6c50*/  IMAD.MOV.U32 R10, RZ, RZ, R8 ;  /* 0x000000ffff0a7224 */ /* 0x000fce00078e0008 */
.L_x_100:
[----:B------:R-:W-:Y:S05]  /*6c60*/  BSYNC.RECONVERGENT B1 ;  /* 0x0000000000017941 */ /* 0x000fea0003800200 */
.L_x_98:
[----:B------:R-:W-:Y:S02]  /*6c70*/  IMAD.MOV.U32 R8, RZ, RZ, R0 ;  /* 0x000000ffff087224 */ /* 0x000fe400078e0000 */
[----:B------:R-:W-:-:S04]  /*6c80*/  IMAD.MOV.U32 R9, RZ, RZ, 0x0 ;  /* 0x00000000ff097424 */ /* 0x000fc800078e00ff */
[----:B------:R-:W-:Y:S05]  /*6c90*/  RET.REL.NODEC R8 `(__attn_f64) ;  /* 0xffffff9008d87950 */ /* 0x000fea0003c3ffff */
        .weak           $__internal_1_$__cuda_sm20_div_u64
        .type           $__internal_1_$__cuda_sm20_div_u64,@function
        .size           $__internal_1_$__cuda_sm20_div_u64,(.L_x_104 - $__internal_1_$__cuda_sm20_div_u64)
$__internal_1_$__cuda_sm20_div_u64:
[----:B------:R-:W-:Y:S02]  /*6ca0*/  IMAD.MOV.U32 R20, RZ, RZ, R15 ;  /* 0x000000ffff147224 */ /* 0x000fe400078e000f */
[----:B------:R-:W-:-:S04]  /*6cb0*/  IMAD.MOV.U32 R21, RZ, RZ, R7 ;  /* 0x000000ffff157224 */ /* 0x000fc800078e0007 */
[----:B------:R-:W0:Y:S08]  /*6cc0*/  I2F.U64.RP R20, R20 ;  /* 0x0000001400147312 */ /* 0x000e300000309000 */
[----:B0-----:R-:W0:Y:S02]  /*6cd0*/  MUFU.RCP R10, R20 ;  /* 0x00000014000a7308 */ /* 0x001e240000001000 */
[----:B0-----:R-:W-:-:S06]  /*6ce0*/  VIADD R10, R10, 0x1ffffffe ;  /* 0x1ffffffe0a0a7836 */ /* 0x001fcc0000000000 */
[----:B------:R-:W0:Y:S02]  /*6cf0*/  F2I.U64.TRUNC R10, R10 ;  /* 0x0000000a000a7311 */ /* 0x000e24000020d800 */
[----:B0-----:R-:W-:-:S04]  /*6d00*/  IMAD.WIDE.U32 R12, R10, R15, RZ ;  /* 0x0000000f0a0c7225 */ /* 0x001fc800078e00ff */
[----:B------:R-:W-:Y:S01]  /*6d10*/  IMAD R13, R10, R7, R13 ;  /* 0x000000070a0d7224 */ /* 0x000fe200078e020d */
[----:B------:R-:W-:-:S03]  /*6d20*/  IADD3 R43, P0, PT, RZ, -R12, RZ ;  /* 0x8000000cff2b7210 */ /* 0x000fc60007f1e0ff */
[----:B------:R-:W-:Y:S02]  /*6d30*/  IMAD R13, R11, R15, R13 ;  /* 0x0000000f0b0d7224 */ /* 0x000fe400078e020d */
[----:B------:R-:W-:-:S04]  /*6d40*/  IMAD.HI.U32 R12, R10, R43, RZ ;  /* 0x0000002b0a0c7227 */ /* 0x000fc800078e00ff */
[----:B------:R-:W-:Y:S02]  /*6d50*/  IMAD.X R45, RZ, RZ, ~R13, P0 ;  /* 0x000000ffff2d7224 */ /* 0x000fe400000e0e0d */
[----:B------:R-:W-:Y:S02]  /*6d60*/  IMAD.MOV.U32 R13, RZ, RZ, R10 ;  /* 0x000000ffff0d7224 */ /* 0x000fe400078e000a */
[-C--:B------:R-:W-:Y:S02]  /*6d70*/  IMAD R21, R11, R45.reuse, RZ ;  /* 0x0000002d0b157224 */ /* 0x080fe400078e02ff */
[----:B------:R-:W-:-:S04]  /*6d80*/  IMAD.WIDE.U32 R12, P0, R10, R45, R12 ;  /* 0x0000002d0a0c7225 */ /* 0x000fc8000780000c */
[----:B------:R-:W-:-:S04]  /*6d90*/  IMAD.HI.U32 R45, R11, R45, RZ ;  /* 0x0000002d0b2d7227 */ /* 0x000fc800078e00ff */
[----:B------:R-:W-:-:S05]  /*6da0*/  IMAD.HI.U32 R12, P1, R11, R43, R12 ;  /* 0x0000002b0b0c7227 */ /* 0x000fca000782000c */
[----:B------:R-:W-:Y:S01]  /*6db0*/  IADD3 R13, P2, PT, R21, R12, RZ ;  /* 0x0000000c150d7210 */ /* 0x000fe20007f5e0ff */
[----:B------:R-:W-:-:S04]  /*6dc0*/  IMAD.X R12, R45, 0x1, R11, P0 ;  /* 0x000000012d0c7824 */ /* 0x000fc800000e060b */
[----:B------:R-:W-:Y:S01]  /*6dd0*/  IMAD.WIDE.U32 R10, R13, R15, RZ ;  /* 0x0000000f0d0a7225 */ /* 0x000fe200078e00ff */
[----:B------:R-:W-:-:S03]  /*6de0*/  IADD3.X R20, PT, PT, RZ, RZ, R12, P2, P1 ;  /* 0x000000ffff147210 */ /* 0x000fc600017e240c */
[----:B------:R-:W-:Y:S01]  /*6df0*/  IMAD R11, R13, R7, R11 ;  /* 0x000000070d0b7224 */ /* 0x000fe200078e020b */
[----:B------:R-:W-:-:S03]  /*6e00*/  IADD3 R21, P0, PT, RZ, -R10, RZ ;  /* 0x8000000aff157210 */ /* 0x000fc60007f1e0ff */
[----:B------:R-:W-:Y:S02]  /*6e10*/  IMAD R11, R20, R15, R11 ;  /* 0x0000000f140b7224 */ /* 0x000fe400078e020b */
[----:B------:R-:W-:-:S03]  /*6e20*/  IMAD.HI.U32 R12, R13, R21, RZ ;  /* 0x000000150d0c7227 */ /* 0x000fc600078e00ff */
[----:B------:R-:W-:-:S05]  /*6e30*/  IADD3.X R11, PT, PT, RZ, ~R11, RZ, P0, !PT ;  /* 0x8000000bff0b7210 */ /* 0x000fca00007fe4ff */
[----:B------:R-:W-:-:S04]  /*6e40*/  IMAD.WIDE.U32 R12, P0, R13, R11, R12 ;  /* 0x0000000b0d0c7225 */ /* 0x000fc8000780000c */
[C---:B------:R-:W-:Y:S02]  /*6e50*/  IMAD R10, R20.reuse, R11, RZ ;  /* 0x0000000b140a7224 */ /* 0x040fe400078e02ff */
[----:B------:R-:W-:-:S04]  /*6e60*/  IMAD.HI.U32 R13, P1, R20, R21, R12 ;  /* 0x00000015140d7227 */ /* 0x000fc8000782000c */
[----:B------:R-:W-:Y:S01]  /*6e70*/  IMAD.HI.U32 R11, R20, R11, RZ ;  /* 0x0000000b140b7227 */ /* 0x000fe200078e00ff */
[----:B------:R-:W-:-:S03]  /*6e80*/  IADD3 R13, P2, PT, R10, R13, RZ ;  /* 0x0000000d0a0d7210 */ /* 0x000fc60007f5e0ff */
[----:B------:R-:W-:Y:S02]  /*6e90*/  IMAD.X R20, R11, 0x1, R20, P0 ;  /* 0x000000010b147824 */ /* 0x000fe400000e0614 */
[----:B------:R-:W-:-:S03]  /*6ea0*/  IMAD.HI.U32 R10, R13, R41, RZ ;  /* 0x000000290d0a7227 */ /* 0x000fc600078e00ff */
[----:B------:R-:W-:Y:S01]  /*6eb0*/  IADD3.X R21, PT, PT, RZ, RZ, R20, P2, P1 ;  /* 0x000000ffff157210 */ /* 0x000fe200017e2414 */
[----:B------:R-:W-:Y:S02]  /*6ec0*/  IMAD.MOV.U32 R11, RZ, RZ, RZ ;  /* 0x000000ffff0b7224 */ /* 0x000fe400078e00ff */
[----:B------:R-:W-:-:S04]  /*6ed0*/  IMAD.WIDE.U32 R10, R13, R14, R10 ;  /* 0x0000000e0d0a7225 */ /* 0x000fc800078e000a */
[C---:B------:R-:W-:Y:S02]  /*6ee0*/  IMAD R13, R21.reuse, R14, RZ ;  /* 0x0000000e150d7224 */ /* 0x040fe400078e02ff */
[----:B------:R-:W-:-:S04]  /*6ef0*/  IMAD.HI.U32 R10, P0, R21, R41, R10 ;  /* 0x00000029150a7227 */ /* 0x000fc8000780000a */
[----:B------:R-:W-:Y:S01]  /*6f00*/  IMAD.HI.U32 R12, R21, R14, RZ ;  /* 0x0000000e150c7227 */ /* 0x000fe200078e00ff */
[----:B------:R-:W-:-:S03]  /*6f10*/  IADD3 R20, P1, PT, R13, R10, RZ ;  /* 0x0000000a0d147210 */ /* 0x000fc60007f3e0ff */
[----:B------:R-:W-:Y:S01]  /*6f20*/  IMAD.X R12, RZ, RZ, R12, P0 ;  /* 0x000000ffff0c7224 */ /* 0x000fe200000e060c */
[C---:B------:R-:W-:Y:S01]  /*6f30*/  IADD3 R13, P2, PT, R20.reuse, 0x1, RZ ;  /* 0x00000001140d7810 */ /* 0x040fe20007f5e0ff */
[----:B------:R-:W-:-:S04]  /*6f40*/  IMAD.WIDE.U32 R10, R20, R15, RZ ;  /* 0x0000000f140a7225 */ /* 0x000fc800078e00ff */
[----:B------:R-:W-:Y:S01]  /*6f50*/  IMAD.X R12, RZ, RZ, R12, P1 ;  /* 0x000000ffff0c7224 */ /* 0x000fe200008e060c */
[----:B------:R-:W-:Y:S01]  /*6f60*/  IADD3 R40, P1, PT, -R10, R41, RZ ;  /* 0x000000290a287210 */ /* 0x000fe20007f3e1ff */
[----:B------:R-:W-:-:S03]  /*6f70*/  IMAD R11, R20, R7, R11 ;  /* 0x00000007140b7224 */ /* 0x000fc600078e020b */
[-C--:B------:R-:W-:Y:S01]  /*6f80*/  ISETP.GE.U32.AND P0, PT, R40, R15.reuse, PT ;  /* 0x0000000f2800720c */ /* 0x080fe20003f06070 */
[----:B------:R-:W-:-:S04]  /*6f90*/  IMAD R11, R12, R15, R11 ;  /* 0x0000000f0c0b7224 */ /* 0x000fc800078e020b */
[----:B------:R-:W-:Y:S01]  /*6fa0*/  IMAD.X R42, R14, 0x1, ~R11, P1 ;  /* 0x000000010e2a7824 */ /* 0x000fe200008e0e0b */
[----:B------:R-:W-:Y:S01]  /*6fb0*/  IADD3 R10, P1, PT, -R15, R40, RZ ;  /* 0x000000280f0a7210 */ /* 0x000fe20007f3e1ff */
[----:B------:R-:W-:-:S03]  /*6fc0*/  IMAD.X R11, RZ, RZ, R12, P2 ;  /* 0x000000ffff0b7224 */ /* 0x000fc600010e060c */
[C---:B------:R-:W-:Y:S01]  /*6fd0*/  ISETP.GE.U32.AND.EX P0, PT, R42.reuse, R7, PT, P0 ;  /* 0x000000072a00720c */ /* 0x040fe20003f06100 */
[----:B------:R-:W-:Y:S01]  /*6fe0*/  IMAD.X R21, R42, 0x1, ~R7, P1 ;  /* 0x000000012a157824 */ /* 0x000fe200008e0e07 */
[----:B------:R-:W-:Y:S02]  /*6ff0*/  ISETP.NE.U32.AND P1, PT, R15, RZ, PT ;  /* 0x000000ff0f00720c */ /* 0x000fe40003f25070 */
[----:B------:R-:W-:Y:S02]  /*7000*/  SEL R10, R10, R40, P0 ;  /* 0x000000280a0a7207 */ /* 0x000fe40000000000 */
[----:B------:R-:W-:Y:S02]  /*7010*/  SEL R13, R13, R20, P0 ;  /* 0x000000140d0d7207 */ /* 0x000fe40000000000 */
[----:B------:R-:W-:Y:S02]  /*7020*/  SEL R20, R21, R42, P0 ;  /* 0x0000002a15147207 */ /* 0x000fe40000000000 */
[----:B------:R-:W-:-:S02]  /*7030*/  SEL R12, R11, R12, P0 ;  /* 0x0000000c0b0c7207 */ /* 0x000fc40000000000 */
[----:B------:R-:W-:Y:S02]  /*7040*/  ISETP.GE.U32.AND P0, PT, R10, R15, PT ;  /* 0x0000000f0a00720c */ /* 0x000fe40003f06070 */
[----:B------:R-:W-:Y:S02]  /*7050*/  IADD3 R10, P2, PT, R13, 0x1, RZ ;  /* 0x000000010d0a7810 */ /* 0x000fe40007f5e0ff */
[----:B------:R-:W-:Y:S02]  /*7060*/  ISETP.GE.U32.AND.EX P0, PT, R20, R7, PT, P0 ;  /* 0x000000071400720c */ /* 0x000fe40003f06100 */
[----:B------:R-:W-:Y:S01]  /*7070*/  ISETP.NE.AND.EX P1, PT, R7, RZ, PT, P1 ;  /* 0x000000ff0700720c */ /* 0x000fe20003f25310 */
[----:B------:R-:W-:Y:S01]  /*7080*/  IMAD.X R11, RZ, RZ, R12, P2 ;  /* 0x000000ffff0b7224 */ /* 0x000fe200010e060c */
[----:B------:R-:W-:Y:S01]  /*7090*/  SEL R10, R10, R13, P0 ;  /* 0x0000000d0a0a7207 */ /* 0x000fe20000000000 */
[----:B------:R-:W-:-:S03]  /*70a0*/  IMAD.MOV.U32 R7, RZ, RZ, 0x0 ;  /* 0x00000000ff077424 */ /* 0x000fc600078e00ff */
[----:B------:R-:W-:Y:S02]  /*70b0*/  SEL R11, R11, R12, P0 ;  /* 0x0000000c0b0b7207 */ /* 0x000fe40000000000 */
[----:B------:R-:W-:Y:S02]  /*70c0*/  SEL R10, R10, 0xffffffff, P1 ;  /* 0xffffffff0a0a7807 */ /* 0x000fe40000800000 */
[----:B------:R-:W-:Y:S01]  /*70d0*/  SEL R11, R11, 0xffffffff, P1 ;  /* 0xffffffff0b0b7807 */ /* 0x000fe20000800000 */
[----:B------:R-:W-:Y:S06]  /*70e0*/  RET.REL.NODEC R6 `(__attn_f64) ;  /* 0xffffff8c06c47950 */ /* 0x000fec0003c3ffff */
.L_x_102:
[----:B------:R-:W-:-:S00]  /*70f0*/  BRA `(.L_x_102) ;  /* 0xfffffffc00fc7947 */ /* 0x000fc0000383ffff */
[----:B------:R-:W-:-:S00]  /*7100*/  NOP ;  /* 0x0000000000007918 */ /* 0x000fc00000000000 */
[----:B------:R-:W-:-:S00]  /*7110*/  NOP ;  /* 0x0000000000007918 */ /* 0x000fc00000000000 */
[----:B------:R-:W-:-:S00]  /*7120*/  NOP ;  /* 0x0000000000007918 */ /* 0x000fc00000000000 */
[----:B------:R-:W-:-:S00]  /*7130*/  NOP ;  /* 0x0000000000007918 */ /* 0x000fc00000000000 */
[----:B------:R-:W-:-:S00]  /*7140*/  NOP ;  /* 0x0000000000007918 */ /* 0x000fc00000000000 */
[----:B------:R-:W-:-:S00]  /*7150*/  NOP ;  /* 0x0000000000007918 */ /* 0x000fc00000000000 */
[----:B------:R-:W-:-:S00]  /*7160*/  NOP ;  /* 0x0000000000007918 */ /* 0x000fc00000000000 */
[----:B------:R-:W-:-:S00]  /*7170*/  NOP ;  /* 0x0000000000007918 */ /* 0x000fc00000000000 */
.L_x_104:


//--------------------- .nv.shared.__attn_f64     --------------------------
	.section	.nv.shared.__attn_f64,"aw",@nobits
	.sectionflags	@""
	.align	16
	.zero		1024


//--------------------- .nv.shared.reserved.0     --------------------------
	.section	.nv.shared.reserved.0,"aw",@nobits
	.weak		__nv_reservedSMEM_offset_0_alias
	.size		__nv_reservedSMEM_offset_0_alias, 0, 64
	.other		__nv_reservedSMEM_offset_0_alias,@"STO_CUDA_RESERVED_SHARED STV_DEFAULT"
__nv_reservedSMEM_offset_0_alias:
	.zero		0
	.zero		64


//--------------------- .nv.constant0.__attn_f64  --------------------------
	.section	.nv.constant0.__attn_f64,"a",@progbits
	.sectionflags	@""
	.align	4
.nv.constant0.__attn_f64:
	.zero		1028


//--------------------- SYMBOLS --------------------------

	.type		.nv.reservedSmem.offset0,@object
	.size		.nv.reservedSmem.offset0,0x4
	.type		.nv.reservedSmem.cap,@object
	.size		.nv.reservedSmem.cap,0x4
	.type		malloc,@function
